	.target	sm_90a

	.elftype	@"ET_EXEC"


//--------------------- .note.nv.tkinfo           --------------------------
	.section	.note.nv.tkinfo,"",@"SHT_NOTE"
	.sectionflags	@"SHF_NOTE_NV_TKINFO"
	.tkinfo
        /*0018*/ 	.word	0x00000002
        /*0030*/ 	.string	""
        /*0030*/ 	.string	"ptxas"
        /*0030*/ 	.string	"Cuda compilation tools, release 13.0, V13.0.88"
        /*0030*/ 	.string	"Build cuda_13.0.r13.0/compiler.36424714_0"
        /*0030*/ 	.string	"-arch sm_90a -m 64 "



//--------------------- .note.nv.cuinfo           --------------------------
	.section	.note.nv.cuinfo,"",@"SHT_NOTE"
	.sectionflags	@"SHF_NOTE_NV_CUINFO"
        /*0018*/ 	.short	0x0002
        /*001a*/ 	.short	0x005a
        /*001c*/ 	.short	0x0082
	.zero		2


//--------------------- .nv.info                  --------------------------
	.section	.nv.info,"",@"SHT_CUDA_INFO"
	.align	4


	//----- nvinfo : EIATTR_REGCOUNT
	.align		4
        /*0000*/ 	.byte	0x04, 0x2f
        /*0002*/ 	.short	(.L_16 - .L_15)
	.align		4
.L_15:
        /*0004*/ 	.word	index@(_ZN7cutlass13device_kernelINS_4gemm6kernel13GemmUniversalIN4cute5tupleIJiiiiEEENS1_10collective13CollectiveMmaINS1_49MainloopSm90TmaGmmaRmemAWarpSpecializedMixedInputILi11ENS5_IJNS4_1CILi1EEESB_SB_EEENS1_32KernelTmaWarpSpecializedPingpongEEENS5_IJNSA_ILi64EEENSA_ILi128EEESF_EEENS5_IJNS_12float_e4m3_tEEEENS5_IJlSB_lEEENS_10bfloat16_tESK_NS4_8TiledMMAINS4_8MMA_AtomIJNS4_4SM904GMMA28MMA_64x128x16_F32BF16BF16_RSILNSP_5MajorE0ELSR_0ELNSP_7ScaleInE1ELSS_1EEEEEENS4_6LayoutISC_NS5_IJNSA_ILi0EEESW_SW_EEEEENS5_IJNS4_10UnderscoreESZ_SZ_EEEEENS4_13SM90_TMA_LOADENS4_14ComposedLayoutINS4_7SwizzleILi2ELi4ELi3EEENS4_18smem_ptr_flag_bitsILi8EEENSV_INS5_IJNSA_ILi8EEESF_EEENS5_IJSF_SB_EEEEEEENS4_9Copy_AtomIJNS4_39AutoVectorizingCopyWithAssumedAlignmentILi128EEESI_EEENS4_8identityES12_NS13_INS14_ILi3ELi4ELi3EEENS16_ILi16EEES1B_EEvS1H_EENS_8epilogue10collective6detail29Sm90TmaWarpSpecializedAdapterINS1N_15DefaultEpilogueISI_SK_SK_NS1M_6thread17LinearCombinationISI_Li1EffLNS1R_9ScaleType4KindE0ELNS_15FloatRoundStyleE2ESI_EENS1_15EpilogueDefaultEEEEEvvEEEEvNT_6ParamsE)
        /*0008*/ 	.word	0x000000a8


	//----- nvinfo : EIATTR_FRAME_SIZE
	.align		4
.L_16:
        /*000c*/ 	.byte	0x04, 0x11
        /*000e*/ 	.short	(.L_18 - .L_17)
	.align		4
.L_17:
        /*0010*/ 	.word	index@(_ZN7cutlass13device_kernelINS_4gemm6kernel13GemmUniversalIN4cute5tupleIJiiiiEEENS1_10collective13CollectiveMmaINS1_49MainloopSm90TmaGmmaRmemAWarpSpecializedMixedInputILi11ENS5_IJNS4_1CILi1EEESB_SB_EEENS1_32KernelTmaWarpSpecializedPingpongEEENS5_IJNSA_ILi64EEENSA_ILi128EEESF_EEENS5_IJNS_12float_e4m3_tEEEENS5_IJlSB_lEEENS_10bfloat16_tESK_NS4_8TiledMMAINS4_8MMA_AtomIJNS4_4SM904GMMA28MMA_64x128x16_F32BF16BF16_RSILNSP_5MajorE0ELSR_0ELNSP_7ScaleInE1ELSS_1EEEEEENS4_6LayoutISC_NS5_IJNSA_ILi0EEESW_SW_EEEEENS5_IJNS4_10UnderscoreESZ_SZ_EEEEENS4_13SM90_TMA_LOADENS4_14ComposedLayoutINS4_7SwizzleILi2ELi4ELi3EEENS4_18smem_ptr_flag_bitsILi8EEENSV_INS5_IJNSA_ILi8EEESF_EEENS5_IJSF_SB_EEEEEEENS4_9Copy_AtomIJNS4_39AutoVectorizingCopyWithAssumedAlignmentILi128EEESI_EEENS4_8identityES12_NS13_INS14_ILi3ELi4ELi3EEENS16_ILi16EEES1B_EEvS1H_EENS_8epilogue10collective6detail29Sm90TmaWarpSpecializedAdapterINS1N_15DefaultEpilogueISI_SK_SK_NS1M_6thread17LinearCombinationISI_Li1EffLNS1R_9ScaleType4KindE0ELNS_15FloatRoundStyleE2ESI_EENS1_15EpilogueDefaultEEEEEvvEEEEvNT_6ParamsE)
        /*0014*/ 	.word	0x00000000


	//----- nvinfo : EIATTR_MIN_STACK_SIZE
	.align		4
.L_18:
        /*0018*/ 	.byte	0x04, 0x12
        /*001a*/ 	.short	(.L_20 - .L_19)
	.align		4
.L_19:
        /*001c*/ 	.word	index@(_ZN7cutlass13device_kernelINS_4gemm6kernel13GemmUniversalIN4cute5tupleIJiiiiEEENS1_10collective13CollectiveMmaINS1_49MainloopSm90TmaGmmaRmemAWarpSpecializedMixedInputILi11ENS5_IJNS4_1CILi1EEESB_SB_EEENS1_32KernelTmaWarpSpecializedPingpongEEENS5_IJNSA_ILi64EEENSA_ILi128EEESF_EEENS5_IJNS_12float_e4m3_tEEEENS5_IJlSB_lEEENS_10bfloat16_tESK_NS4_8TiledMMAINS4_8MMA_AtomIJNS4_4SM904GMMA28MMA_64x128x16_F32BF16BF16_RSILNSP_5MajorE0ELSR_0ELNSP_7ScaleInE1ELSS_1EEEEEENS4_6LayoutISC_NS5_IJNSA_ILi0EEESW_SW_EEEEENS5_IJNS4_10UnderscoreESZ_SZ_EEEEENS4_13SM90_TMA_LOADENS4_14ComposedLayoutINS4_7SwizzleILi2ELi4ELi3EEENS4_18smem_ptr_flag_bitsILi8EEENSV_INS5_IJNSA_ILi8EEESF_EEENS5_IJSF_SB_EEEEEEENS4_9Copy_AtomIJNS4_39AutoVectorizingCopyWithAssumedAlignmentILi128EEESI_EEENS4_8identityES12_NS13_INS14_ILi3ELi4ELi3EEENS16_ILi16EEES1B_EEvS1H_EENS_8epilogue10collective6detail29Sm90TmaWarpSpecializedAdapterINS1N_15DefaultEpilogueISI_SK_SK_NS1M_6thread17LinearCombinationISI_Li1EffLNS1R_9ScaleType4KindE0ELNS_15FloatRoundStyleE2ESI_EENS1_15EpilogueDefaultEEEEEvvEEEEvNT_6ParamsE)
        /*0020*/ 	.word	0x00000000
.L_20:


//--------------------- .nv.compat                --------------------------
	.section	.nv.compat,"",@"SHT_CUDA_COMPAT_INFO"
	.align	4
        /*0000*/ 	.byte	0x02, 0x09, 0x01, 0x00, 0x02, 0x02, 0x04, 0x00, 0x02, 0x05, 0x05, 0x00, 0x03, 0x07, 0x01, 0x01
        /*0010*/ 	.byte	0x02, 0x03, 0x01, 0x00, 0x02, 0x06, 0x01, 0x00, 0x04, 0x0b, 0x08, 0x00, 0x00, 0x00, 0x00, 0x00
        /*0020*/ 	.byte	0x00, 0x00, 0x00, 0x00


//--------------------- .nv.info._ZN7cutlass13device_kernelINS_4gemm6kernel13GemmUniversalIN4cute5tupleIJiiiiEEENS1_10collective13CollectiveMmaINS1_49MainloopSm90TmaGmmaRmemAWarpSpecializedMixedInputILi11ENS5_IJNS4_1CILi1EEESB_SB_EEENS1_32KernelTmaWarpSpecializedPingpongEEENS5_IJNSA_ILi64EEENSA_ILi128EEESF_EEENS5_IJNS_12float_e4m3_tEEEENS5_IJlSB_lEEENS_10bfloat16_tESK_NS4_8TiledMMAINS4_8MMA_AtomIJNS4_4SM904GMMA28MMA_64x128x16_F32BF16BF16_RSILNSP_5MajorE0ELSR_0ELNSP_7ScaleInE1ELSS_1EEEEEENS4_6LayoutISC_NS5_IJNSA_ILi0EEESW_SW_EEEEENS5_IJNS4_10UnderscoreESZ_SZ_EEEEENS4_13SM90_TMA_LOADENS4_14ComposedLayoutINS4_7SwizzleILi2ELi4ELi3EEENS4_18smem_ptr_flag_bitsILi8EEENSV_INS5_IJNSA_ILi8EEESF_EEENS5_IJSF_SB_EEEEEEENS4_9Copy_AtomIJNS4_39AutoVectorizingCopyWithAssumedAlignmentILi128EEESI_EEENS4_8identityES12_NS13_INS14_ILi3ELi4ELi3EEENS16_ILi16EEES1B_EEvS1H_EENS_8epilogue10collective6detail29Sm90TmaWarpSpecializedAdapterINS1N_15DefaultEpilogueISI_SK_SK_NS1M_6thread17LinearCombinationISI_Li1EffLNS1R_9ScaleType4KindE0ELNS_15FloatRoundStyleE2ESI_EENS1_15EpilogueDefaultEEEEEvvEEEEvNT_6ParamsE --------------------------
	.section	.nv.info._ZN7cutlass13device_kernelINS_4gemm6kernel13GemmUniversalIN4cute5tupleIJiiiiEEENS1_10collective13CollectiveMmaINS1_49MainloopSm90TmaGmmaRmemAWarpSpecializedMixedInputILi11ENS5_IJNS4_1CILi1EEESB_SB_EEENS1_32KernelTmaWarpSpecializedPingpongEEENS5_IJNSA_ILi64EEENSA_ILi128EEESF_EEENS5_IJNS_12float_e4m3_tEEEENS5_IJlSB_lEEENS_10bfloat16_tESK_NS4_8TiledMMAINS4_8MMA_AtomIJNS4_4SM904GMMA28MMA_64x128x16_F32BF16BF16_RSILNSP_5MajorE0ELSR_0ELNSP_7ScaleInE1ELSS_1EEEEEENS4_6LayoutISC_NS5_IJNSA_ILi0EEESW_SW_EEEEENS5_IJNS4_10UnderscoreESZ_SZ_EEEEENS4_13SM90_TMA_LOADENS4_14ComposedLayoutINS4_7SwizzleILi2ELi4ELi3EEENS4_18smem_ptr_flag_bitsILi8EEENSV_INS5_IJNSA_ILi8EEESF_EEENS5_IJSF_SB_EEEEEEENS4_9Copy_AtomIJNS4_39AutoVectorizingCopyWithAssumedAlignmentILi128EEESI_EEENS4_8identityES12_NS13_INS14_ILi3ELi4ELi3EEENS16_ILi16EEES1B_EEvS1H_EENS_8epilogue10collective6detail29Sm90TmaWarpSpecializedAdapterINS1N_15DefaultEpilogueISI_SK_SK_NS1M_6thread17LinearCombinationISI_Li1EffLNS1R_9ScaleType4KindE0ELNS_15FloatRoundStyleE2ESI_EENS1_15EpilogueDefaultEEEEEvvEEEEvNT_6ParamsE,"",@"SHT_CUDA_INFO"
	.sectionflags	@""
	.align	4


	//----- nvinfo : EIATTR_CUDA_API_VERSION
	.align		4
        /*0000*/ 	.byte	0x04, 0x37
        /*0002*/ 	.short	(.L_22 - .L_21)
.L_21:
        /*0004*/ 	.word	0x00000082


	//----- nvinfo : EIATTR_KPARAM_INFO
	.align		4
.L_22:
        /*0008*/ 	.byte	0x04, 0x17
        /*000a*/ 	.short	(.L_24 - .L_23)
.L_23:
        /*000c*/ 	.word	0x00000000
        /*0010*/ 	.short	0x0000
        /*0012*/ 	.short	0x0070
        /*0014*/ 	.byte	0x00, 0xf0, 0x01, 0x18


	//----- nvinfo : EIATTR_SPARSE_MMA_MASK
	.align		4
.L_24:
        /*0018*/ 	.byte	0x03, 0x50
        /*001a*/ 	.short	0x0000


	//----- nvinfo : EIATTR_MAXREG_COUNT
	.align		4
        /*001c*/ 	.byte	0x03, 0x1b
        /*001e*/ 	.short	0x00a8


	//----- nvinfo : EIATTR_NUM_BARRIERS
	.align		4
        /*0020*/ 	.byte	0x02, 0x4c
        /*0022*/ 	.byte	0x01
	.zero		1


	//----- nvinfo : EIATTR_EXTERNS
	.align		4
        /*0024*/ 	.byte	0x04, 0x0f
        /*0026*/ 	.short	(.L_26 - .L_25)


	//   ....[0]....
	.align		4
.L_25:
        /*0028*/ 	.word	index@(__assertfail)


	//----- nvinfo : EIATTR_MERCURY_ISA_VERSION
	.align		4
.L_26:
        /*002c*/ 	.byte	0x03, 0x5f
        /*002e*/ 	.short	0x0101


	//----- nvinfo : EIATTR_INT_WARP_WIDE_INSTR_OFFSETS
	.align		4
        /*0030*/ 	.byte	0x04, 0x31
        /*0032*/ 	.short	(.L_28 - .L_27)


	//   ....[0]....
.L_27:
        /*0034*/ 	.word	0x000005b0


	//   ....[1]....
        /*0038*/ 	.word	0x000005c0


	//   ....[2]....
        /*003c*/ 	.word	0x00000630


	//   ....[3]....
        /*0040*/ 	.word	0x00000640


	//   ....[4]....
        /*0044*/ 	.word	0x00000650


	//   ....[5]....
        /*0048*/ 	.word	0x00000670


	//   ....[6]....
        /*004c*/ 	.word	0x000006d0


	//   ....[7]....
        /*0050*/ 	.word	0x000006f0


	//----- nvinfo : EIATTR_COOP_GROUP_MASK_REGIDS
	.align		4
.L_28:
        /*0054*/ 	.byte	0x04, 0x29
        /*0056*/ 	.short	(.L_30 - .L_29)


	//   ....[0]....
.L_29:
        /*0058*/ 	.word	0xffffffff


	//   ....[1]....
        /*005c*/ 	.word	0xffffffff


	//   ....[2]....
        /*0060*/ 	.word	0xffffffff


	//   ....[3]....
        /*0064*/ 	.word	0xffffffff


	//   ....[4]....
        /*0068*/ 	.word	0xffffffff


	//   ....[5]....
        /*006c*/ 	.word	0xffffffff


	//   ....[6]....
        /*0070*/ 	.word	0x0500000f


	//----- nvinfo : EIATTR_COOP_GROUP_INSTR_OFFSETS
	.align		4
.L_30:
        /*0074*/ 	.byte	0x04, 0x28
        /*0076*/ 	.short	(.L_32 - .L_31)


	//   ....[0]....
.L_31:
        /*0078*/ 	.word	0x00000050


	//   ....[1]....
        /*007c*/ 	.word	0x00000080


	//   ....[2]....
        /*0080*/ 	.word	0x00000180


	//   ....[3]....
        /*0084*/ 	.word	0x000004a0


	//   ....[4]....
        /*0088*/ 	.word	0x000004e0


	//   ....[5]....
        /*008c*/ 	.word	0x00000520


	//   ....[6]....
        /*0090*/ 	.word	0x00009c20


	//----- nvinfo : EIATTR_REG_RECONFIG
	.align		4
.L_32:
        /*0094*/ 	.byte	0x01, 0x54
	.zero		2


	//----- nvinfo : EIATTR_SYSCALL_OFFSETS
	.align		4
        /*0098*/ 	.byte	0x04, 0x46
        /*009a*/ 	.short	(.L_34 - .L_33)


	//   ....[0]....
.L_33:
        /*009c*/ 	.word	0x00001860


	//   ....[1]....
        /*00a0*/ 	.word	0x000087f0


	//   ....[2]....
        /*00a4*/ 	.word	0x00008920


	//----- nvinfo : EIATTR_MBARRIER_INSTR_OFFSETS
	.align		4
.L_34:
        /*00a8*/ 	.byte	0x04, 0x39
        /*00aa*/ 	.short	(.L_36 - .L_35)


	//   ....[0]....
.L_35:
        /*00ac*/ 	.word	0x00000320
        /*00b0*/ 	.word	0x000000ff
        /*00b4*/ 	.word	0x00000000
        /*00b8*/ 	.short	0x0100
        /*00ba*/ 	.byte	0x05
	.zero		1


	//   ....[1]....
        /*00bc*/ 	.word	0x00000330
        /*00c0*/ 	.word	0x000000ff
        /*00c4*/ 	.word	0x00000058
        /*00c8*/ 	.short	0x0100
        /*00ca*/ 	.byte	0x05
	.zero		1


	//   ....[2]....
        /*00cc*/ 	.word	0x00000340
        /*00d0*/ 	.word	0x000000ff
        /*00d4*/ 	.word	0x00000008
        /*00d8*/ 	.short	0x0100
        /*00da*/ 	.byte	0x05
	.zero		1


	//   ....[3]....
        /*00dc*/ 	.word	0x00000350
        /*00e0*/ 	.word	0x000000ff
        /*00e4*/ 	.word	0x00000060
        /*00e8*/ 	.short	0x0100
        /*00ea*/ 	.byte	0x05
	.zero		1


	//   ....[4]....
        /*00ec*/ 	.word	0x00000360
        /*00f0*/ 	.word	0x000000ff
        /*00f4*/ 	.word	0x00000010
        /*00f8*/ 	.short	0x0100
        /*00fa*/ 	.byte	0x05
	.zero		1


	//   ....[5]....
        /*00fc*/ 	.word	0x00000370
        /*0100*/ 	.word	0x000000ff
        /*0104*/ 	.word	0x00000068
        /*0108*/ 	.short	0x0100
        /*010a*/ 	.byte	0x05
	.zero		1


	//   ....[6]....
        /*010c*/ 	.word	0x00000380
        /*0110*/ 	.word	0x000000ff
        /*0114*/ 	.word	0x00000018
        /*0118*/ 	.short	0x0100
        /*011a*/ 	.byte	0x05
	.zero		1


	//   ....[7]....
        /*011c*/ 	.word	0x00000390
        /*0120*/ 	.word	0x000000ff
        /*0124*/ 	.word	0x00000070
        /*0128*/ 	.short	0x0100
        /*012a*/ 	.byte	0x05
	.zero		1


	//   ....[8]....
        /*012c*/ 	.word	0x000003a0
        /*0130*/ 	.word	0x000000ff
        /*0134*/ 	.word	0x00000020
        /*0138*/ 	.short	0x0100
        /*013a*/ 	.byte	0x05
	.zero		1


	//   ....[9]....
        /*013c*/ 	.word	0x000003b0
        /*0140*/ 	.word	0x000000ff
        /*0144*/ 	.word	0x00000078
        /*0148*/ 	.short	0x0100
        /*014a*/ 	.byte	0x05
	.zero		1


	//   ....[10]....
        /*014c*/ 	.word	0x000003c0
        /*0150*/ 	.word	0x000000ff
        /*0154*/ 	.word	0x00000028
        /*0158*/ 	.short	0x0100
        /*015a*/ 	.byte	0x05
	.zero		1


	//   ....[11]....
        /*015c*/ 	.word	0x000003d0
        /*0160*/ 	.word	0x000000ff
        /*0164*/ 	.word	0x00000080
        /*0168*/ 	.short	0x0100
        /*016a*/ 	.byte	0x05
	.zero		1


	//   ....[12]....
        /*016c*/ 	.word	0x000003e0
        /*0170*/ 	.word	0x000000ff
        /*0174*/ 	.word	0x00000030
        /*0178*/ 	.short	0x0100
        /*017a*/ 	.byte	0x05
	.zero		1


	//   ....[13]....
        /*017c*/ 	.word	0x000003f0
        /*0180*/ 	.word	0x000000ff
        /*0184*/ 	.word	0x00000088
        /*0188*/ 	.short	0x0100
        /*018a*/ 	.byte	0x05
	.zero		1


	//   ....[14]....
        /*018c*/ 	.word	0x00000400
        /*0190*/ 	.word	0x000000ff
        /*0194*/ 	.word	0x00000038
        /*0198*/ 	.short	0x0100
        /*019a*/ 	.byte	0x05
	.zero		1


	//   ....[15]....
        /*019c*/ 	.word	0x00000410
        /*01a0*/ 	.word	0x000000ff
        /*01a4*/ 	.word	0x00000090
        /*01a8*/ 	.short	0x0100
        /*01aa*/ 	.byte	0x05
	.zero		1


	//   ....[16]....
        /*01ac*/ 	.word	0x00000420
        /*01b0*/ 	.word	0x000000ff
        /*01b4*/ 	.word	0x00000040
        /*01b8*/ 	.short	0x0100
        /*01ba*/ 	.byte	0x05
	.zero		1


	//   ....[17]....
        /*01bc*/ 	.word	0x00000430
        /*01c0*/ 	.word	0x000000ff
        /*01c4*/ 	.word	0x00000098
        /*01c8*/ 	.short	0x0100
        /*01ca*/ 	.byte	0x05
	.zero		1


	//   ....[18]....
        /*01cc*/ 	.word	0x00000440
        /*01d0*/ 	.word	0x000000ff
        /*01d4*/ 	.word	0x00000048
        /*01d8*/ 	.short	0x0100
        /*01da*/ 	.byte	0x05
	.zero		1


	//   ....[19]....
        /*01dc*/ 	.word	0x00000450
        /*01e0*/ 	.word	0x000000ff
        /*01e4*/ 	.word	0x000000a0
        /*01e8*/ 	.short	0x0100
        /*01ea*/ 	.byte	0x05
	.zero		1


	//   ....[20]....
        /*01ec*/ 	.word	0x00000460
        /*01f0*/ 	.word	0x000000ff
        /*01f4*/ 	.word	0x00000050
        /*01f8*/ 	.short	0x0100
        /*01fa*/ 	.byte	0x05
	.zero		1


	//   ....[21]....
        /*01fc*/ 	.word	0x00000470
        /*0200*/ 	.word	0x000000ff
        /*0204*/ 	.word	0x000000a8
        /*0208*/ 	.short	0x0100
        /*020a*/ 	.byte	0x05
	.zero		1


	//   ....[22]....
        /*020c*/ 	.word	0x00000710
        /*0210*/ 	.word	0x000000ff
        /*0214*/ 	.word	0x000000e0
        /*0218*/ 	.short	0x0100
        /*021a*/ 	.byte	0x05
	.zero		1


	//   ....[23]....
        /*021c*/ 	.word	0x00000720
        /*0220*/ 	.word	0x000000ff
        /*0224*/ 	.word	0x000000e8
        /*0228*/ 	.short	0x0100
        /*022a*/ 	.byte	0x05
	.zero		1


	//   ....[24]....
        /*022c*/ 	.word	0x00000760
        /*0230*/ 	.word	0x000000ff
        /*0234*/ 	.word	0x000000c0
        /*0238*/ 	.short	0x0100
        /*023a*/ 	.byte	0x0a
	.zero		1


	//   ....[25]....
        /*023c*/ 	.word	0x00000780
        /*0240*/ 	.word	0x000000ff
        /*0244*/ 	.word	0x000000c8
        /*0248*/ 	.short	0x0100
        /*024a*/ 	.byte	0x0a
	.zero		1


	//   ....[26]....
        /*024c*/ 	.word	0x00000790
        /*0250*/ 	.word	0x000000ff
        /*0254*/ 	.word	0x000000d0
        /*0258*/ 	.short	0x0100
        /*025a*/ 	.byte	0x0a
	.zero		1


	//   ....[27]....
        /*025c*/ 	.word	0x000007a0
        /*0260*/ 	.word	0x000000ff
        /*0264*/ 	.word	0x000000d8
        /*0268*/ 	.short	0x0100
        /*026a*/ 	.byte	0x0a
	.zero		1


	//   ....[28]....
        /*026c*/ 	.word	0x00001710
        /*0270*/ 	.word	0x000000ff
        /*0274*/ 	.word	0xfffffff8
        /*0278*/ 	.short	0x010a
        /*027a*/ 	.byte	0x2e
	.zero		1


	//   ....[29]....
        /*027c*/ 	.word	0x00001920
        /*0280*/ 	.word	0x00000003
        /*0284*/ 	.word	0x00000000
        /*0288*/ 	.short	0x010a
        /*028a*/ 	.byte	0x3f
	.zero		1


	//   ....[30]....
        /*028c*/ 	.word	0x00001960
        /*0290*/ 	.word	0x00000003
        /*0294*/ 	.word	0x00000000
        /*0298*/ 	.short	0x010a
        /*029a*/ 	.byte	0x3f
	.zero		1


	//   ....[31]....
        /*029c*/ 	.word	0x00001a80
        /*02a0*/ 	.word	0x00000003
        /*02a4*/ 	.word	0x00000000
        /*02a8*/ 	.short	0x010a
        /*02aa*/ 	.byte	0x3f
	.zero		1


	//   ....[32]....
        /*02ac*/ 	.word	0x00002240
        /*02b0*/ 	.word	0x00000003
        /*02b4*/ 	.word	0x00000000
        /*02b8*/ 	.short	0x010a
        /*02ba*/ 	.byte	0x3f
	.zero		1


	//   ....[33]....
        /*02bc*/ 	.word	0x00002720
        /*02c0*/ 	.word	0x0000000e
        /*02c4*/ 	.word	0x00000000
        /*02c8*/ 	.short	0x010a
        /*02ca*/ 	.byte	0x3f
	.zero		1


	//   ....[34]....
        /*02cc*/ 	.word	0x00002bb0
        /*02d0*/ 	.word	0x00000006
        /*02d4*/ 	.word	0x00000000
        /*02d8*/ 	.short	0x0101
        /*02da*/ 	.byte	0x3f
	.zero		1


	//   ....[35]....
        /*02dc*/ 	.word	0x00002c50
        /*02e0*/ 	.word	0x0000000e
        /*02e4*/ 	.word	0x00000000
        /*02e8*/ 	.short	0x010a
        /*02ea*/ 	.byte	0x3f
	.zero		1


	//   ....[36]....
        /*02ec*/ 	.word	0x000034f0
        /*02f0*/ 	.word	0x00000003
        /*02f4*/ 	.word	0x00000000
        /*02f8*/ 	.short	0x0101
        /*02fa*/ 	.byte	0x3f
	.zero		1


	//   ....[37]....
        /*02fc*/ 	.word	0x00003530
        /*0300*/ 	.word	0x00000000
        /*0304*/ 	.word	0x00000000
        /*0308*/ 	.short	0x0101
        /*030a*/ 	.byte	0x2d
	.zero		1


	//   ....[38]....
        /*030c*/ 	.word	0x000035f0
        /*0310*/ 	.word	0x000000ff
        /*0314*/ 	.word	0x00000000
        /*0318*/ 	.short	0x0101
        /*031a*/ 	.byte	0x06
	.zero		1


	//   ....[39]....
        /*031c*/ 	.word	0x00003660
        /*0320*/ 	.word	0x000000ff
        /*0324*/ 	.word	0x00000008
        /*0328*/ 	.short	0x010a
        /*032a*/ 	.byte	0x2e
	.zero		1


	//   ....[40]....
        /*032c*/ 	.word	0x00007f00
        /*0330*/ 	.word	0x00000000
        /*0334*/ 	.word	0x00000000
        /*0338*/ 	.short	0x0101
        /*033a*/ 	.byte	0x2d
	.zero		1


	//   ....[41]....
        /*033c*/ 	.word	0x00008a10
        /*0340*/ 	.word	0x00000006
        /*0344*/ 	.word	0x00000058
        /*0348*/ 	.short	0x010a
        /*034a*/ 	.byte	0x3f
	.zero		1


	//   ....[42]....
        /*034c*/ 	.word	0x00008e60
        /*0350*/ 	.word	0x0000001b
        /*0354*/ 	.word	0x000000e8
        /*0358*/ 	.short	0x0101
        /*035a*/ 	.byte	0x3f
	.zero		1


	//   ....[43]....
        /*035c*/ 	.word	0x00009590
        /*0360*/ 	.word	0x00000005
        /*0364*/ 	.word	0x00000000
        /*0368*/ 	.short	0x010a
        /*036a*/ 	.byte	0x3f
	.zero		1


	//   ....[44]....
        /*036c*/ 	.word	0x00009610
        /*0370*/ 	.word	0x00000007
        /*0374*/ 	.word	0x00000000
        /*0378*/ 	.short	0x010a
        /*037a*/ 	.byte	0x3f
	.zero		1


	//   ....[45]....
        /*037c*/ 	.word	0x000096a0
        /*0380*/ 	.word	0x00000006
        /*0384*/ 	.word	0x00000000
        /*0388*/ 	.short	0x010a
        /*038a*/ 	.byte	0x3f
	.zero		1


	//   ....[46]....
        /*038c*/ 	.word	0x00009730
        /*0390*/ 	.word	0x00000009
        /*0394*/ 	.word	0x00000000
        /*0398*/ 	.short	0x010a
        /*039a*/ 	.byte	0x3f
	.zero		1


	//   ....[47]....
        /*039c*/ 	.word	0x000097c0
        /*03a0*/ 	.word	0x00000006
        /*03a4*/ 	.word	0x00000000
        /*03a8*/ 	.short	0x010a
        /*03aa*/ 	.byte	0x3f
	.zero		1


	//   ....[48]....
        /*03ac*/ 	.word	0x00009850
        /*03b0*/ 	.word	0x00000009
        /*03b4*/ 	.word	0x00000000
        /*03b8*/ 	.short	0x010a
        /*03ba*/ 	.byte	0x3f
	.zero		1


	//   ....[49]....
        /*03bc*/ 	.word	0x000098e0
        /*03c0*/ 	.word	0x00000006
        /*03c4*/ 	.word	0x00000000
        /*03c8*/ 	.short	0x010a
        /*03ca*/ 	.byte	0x3f
	.zero		1


	//   ....[50]....
        /*03cc*/ 	.word	0x00009970
        /*03d0*/ 	.word	0x00000009
        /*03d4*/ 	.word	0x00000000
        /*03d8*/ 	.short	0x010a
        /*03da*/ 	.byte	0x3f
	.zero		1


	//   ....[51]....
        /*03dc*/ 	.word	0x00009a00
        /*03e0*/ 	.word	0x00000008
        /*03e4*/ 	.word	0x00000000
        /*03e8*/ 	.short	0x010a
        /*03ea*/ 	.byte	0x3f
	.zero		1


	//   ....[52]....
        /*03ec*/ 	.word	0x00009a90
        /*03f0*/ 	.word	0x0000000b
        /*03f4*/ 	.word	0x00000000
        /*03f8*/ 	.short	0x010a
        /*03fa*/ 	.byte	0x3f
	.zero		1


	//   ....[53]....
        /*03fc*/ 	.word	0x00009b20
        /*0400*/ 	.word	0x00000003
        /*0404*/ 	.word	0x00000000
        /*0408*/ 	.short	0x010a
        /*040a*/ 	.byte	0x3f
	.zero		1


	//   ....[54]....
        /*040c*/ 	.word	0x00009b90
        /*0410*/ 	.word	0x00000003
        /*0414*/ 	.word	0xfffffff8
        /*0418*/ 	.short	0x010a
        /*041a*/ 	.byte	0x3f
	.zero		1


	//   ....[55]....
        /*041c*/ 	.word	0x00009c50
        /*0420*/ 	.word	0x00000003
        /*0424*/ 	.word	0x00000000
        /*0428*/ 	.short	0x010a
        /*042a*/ 	.byte	0x3f
	.zero		1


	//   ....[56]....
        /*042c*/ 	.word	0x00009ca0
        /*0430*/ 	.word	0x00000003
        /*0434*/ 	.word	0x00000000
        /*0438*/ 	.short	0x010a
        /*043a*/ 	.byte	0x3f
	.zero		1


	//   ....[57]....
        /*043c*/ 	.word	0x00009cf0
        /*0440*/ 	.word	0x0000000e
        /*0444*/ 	.word	0x00000000
        /*0448*/ 	.short	0x010a
        /*044a*/ 	.byte	0x3f
	.zero		1


	//   ....[58]....
        /*044c*/ 	.word	0x00009d50
        /*0450*/ 	.word	0x00000005
        /*0454*/ 	.word	0x00000008
        /*0458*/ 	.short	0x010a
        /*045a*/ 	.byte	0x3f
	.zero		1


	//   ....[59]....
        /*045c*/ 	.word	0x00009da0
        /*0460*/ 	.word	0x00000006
        /*0464*/ 	.word	0x00000058
        /*0468*/ 	.short	0x010a
        /*046a*/ 	.byte	0x3f
	.zero		1


	//   ....[60]....
        /*046c*/ 	.word	0x00009ef0
        /*0470*/ 	.word	0x00000005
        /*0474*/ 	.word	0x00000000
        /*0478*/ 	.short	0x010a
        /*047a*/ 	.byte	0x3f
	.zero		1


	//   ....[61]....
        /*047c*/ 	.word	0x00009f40
        /*0480*/ 	.word	0x00000007
        /*0484*/ 	.word	0x00000000
        /*0488*/ 	.short	0x010a
        /*048a*/ 	.byte	0x3f
	.zero		1


	//   ....[62]....
        /*048c*/ 	.word	0x00009f90
        /*0490*/ 	.word	0x00000006
        /*0494*/ 	.word	0x00000000
        /*0498*/ 	.short	0x010a
        /*049a*/ 	.byte	0x3f
	.zero		1


	//   ....[63]....
        /*049c*/ 	.word	0x00009fe0
        /*04a0*/ 	.word	0x00000009
        /*04a4*/ 	.word	0x00000000
        /*04a8*/ 	.short	0x010a
        /*04aa*/ 	.byte	0x3f
	.zero		1


	//   ....[64]....
        /*04ac*/ 	.word	0x0000a030
        /*04b0*/ 	.word	0x00000006
        /*04b4*/ 	.word	0x00000000
        /*04b8*/ 	.short	0x010a
        /*04ba*/ 	.byte	0x3f
	.zero		1


	//   ....[65]....
        /*04bc*/ 	.word	0x0000a080
        /*04c0*/ 	.word	0x00000009
        /*04c4*/ 	.word	0x00000000
        /*04c8*/ 	.short	0x010a
        /*04ca*/ 	.byte	0x3f
	.zero		1


	//   ....[66]....
        /*04cc*/ 	.word	0x0000a0d0
        /*04d0*/ 	.word	0x00000006
        /*04d4*/ 	.word	0x00000000
        /*04d8*/ 	.short	0x010a
        /*04da*/ 	.byte	0x3f
	.zero		1


	//   ....[67]....
        /*04dc*/ 	.word	0x0000a120
        /*04e0*/ 	.word	0x00000009
        /*04e4*/ 	.word	0x00000000
        /*04e8*/ 	.short	0x010a
        /*04ea*/ 	.byte	0x3f
	.zero		1


	//   ....[68]....
        /*04ec*/ 	.word	0x0000a170
        /*04f0*/ 	.word	0x00000008
        /*04f4*/ 	.word	0x00000000
        /*04f8*/ 	.short	0x010a
        /*04fa*/ 	.byte	0x3f
	.zero		1


	//   ....[69]....
        /*04fc*/ 	.word	0x0000a1c0
        /*0500*/ 	.word	0x0000000b
        /*0504*/ 	.word	0x00000000
        /*0508*/ 	.short	0x010a
        /*050a*/ 	.byte	0x3f
	.zero		1


	//----- nvinfo : EIATTR_NUM_MBARRIERS
	.align		4
.L_36:
        /*050c*/ 	.byte	0x03, 0x38
        /*050e*/ 	.short	0x001c


	//----- nvinfo : EIATTR_EXIT_INSTR_OFFSETS
	.align		4
        /*0510*/ 	.byte	0x04, 0x1c
        /*0512*/ 	.short	(.L_38 - .L_37)


	//   ....[0]....
.L_37:
        /*0514*/ 	.word	0x000012c0


	//   ....[1]....
        /*0518*/ 	.word	0x00001320


	//   ....[2]....
        /*051c*/ 	.word	0x000084e0


	//   ....[3]....
        /*0520*/ 	.word	0x00008510


	//   ....[4]....
        /*0524*/ 	.word	0x00009b70


	//----- nvinfo : EIATTR_MAX_THREADS
	.align		4
.L_38:
        /*0528*/ 	.byte	0x04, 0x05
        /*052a*/ 	.short	(.L_40 - .L_39)
.L_39:
        /*052c*/ 	.word	0x00000180
        /*0530*/ 	.word	0x00000001
        /*0534*/ 	.word	0x00000001


	//----- nvinfo : EIATTR_CRS_STACK_SIZE
	.align		4
.L_40:
        /*0538*/ 	.byte	0x04, 0x1e
        /*053a*/ 	.short	(.L_42 - .L_41)
.L_41:
        /*053c*/ 	.word	0x00000000


	//----- nvinfo : EIATTR_CBANK_PARAM_SIZE
	.align		4
.L_42:
        /*0540*/ 	.byte	0x03, 0x19
        /*0542*/ 	.short	0x0670


	//----- nvinfo : EIATTR_PARAM_CBANK
	.align		4
        /*0544*/ 	.byte	0x04, 0x0a
        /*0546*/ 	.short	(.L_44 - .L_43)
	.align		4
.L_43:
        /*0548*/ 	.word	index@(.nv.constant0._ZN7cutlass13device_kernelINS_4gemm6kernel13GemmUniversalIN4cute5tupleIJiiiiEEENS1_10collective13CollectiveMmaINS1_49MainloopSm90TmaGmmaRmemAWarpSpecializedMixedInputILi11ENS5_IJNS4_1CILi1EEESB_SB_EEENS1_32KernelTmaWarpSpecializedPingpongEEENS5_IJNSA_ILi64EEENSA_ILi128EEESF_EEENS5_IJNS_12float_e4m3_tEEEENS5_IJlSB_lEEENS_10bfloat16_tESK_NS4_8TiledMMAINS4_8MMA_AtomIJNS4_4SM904GMMA28MMA_64x128x16_F32BF16BF16_RSILNSP_5MajorE0ELSR_0ELNSP_7ScaleInE1ELSS_1EEEEEENS4_6LayoutISC_NS5_IJNSA_ILi0EEESW_SW_EEEEENS5_IJNS4_10UnderscoreESZ_SZ_EEEEENS4_13SM90_TMA_LOADENS4_14ComposedLayoutINS4_7SwizzleILi2ELi4ELi3EEENS4_18smem_ptr_flag_bitsILi8EEENSV_INS5_IJNSA_ILi8EEESF_EEENS5_IJSF_SB_EEEEEEENS4_9Copy_AtomIJNS4_39AutoVectorizingCopyWithAssumedAlignmentILi128EEESI_EEENS4_8identityES12_NS13_INS14_ILi3ELi4ELi3EEENS16_ILi16EEES1B_EEvS1H_EENS_8epilogue10collective6detail29Sm90TmaWarpSpecializedAdapterINS1N_15DefaultEpilogueISI_SK_SK_NS1M_6thread17LinearCombinationISI_Li1EffLNS1R_9ScaleType4KindE0ELNS_15FloatRoundStyleE2ESI_EENS1_15EpilogueDefaultEEEEEvvEEEEvNT_6ParamsE)
        /*054c*/ 	.short	0x0210
        /*054e*/ 	.short	0x0670


	//----- nvinfo : EIATTR_SW_WAR
	.align		4
.L_44:
        /*0550*/ 	.byte	0x04, 0x36
        /*0552*/ 	.short	(.L_46 - .L_45)
.L_45:
        /*0554*/ 	.word	0x00000008
.L_46:


//--------------------- .nv.callgraph             --------------------------
	.section	.nv.callgraph,"",@"SHT_CUDA_CALLGRAPH"
	.align	4
	.sectionentsize	8
	.align		4
        /*0000*/ 	.word	0x00000000
	.align		4
        /*0004*/ 	.word	0xffffffff
	.align		4
        /*0008*/ 	.word	index@(_ZN7cutlass13device_kernelINS_4gemm6kernel13GemmUniversalIN4cute5tupleIJiiiiEEENS1_10collective13CollectiveMmaINS1_49MainloopSm90TmaGmmaRmemAWarpSpecializedMixedInputILi11ENS5_IJNS4_1CILi1EEESB_SB_EEENS1_32KernelTmaWarpSpecializedPingpongEEENS5_IJNSA_ILi64EEENSA_ILi128EEESF_EEENS5_IJNS_12float_e4m3_tEEEENS5_IJlSB_lEEENS_10bfloat16_tESK_NS4_8TiledMMAINS4_8MMA_AtomIJNS4_4SM904GMMA28MMA_64x128x16_F32BF16BF16_RSILNSP_5MajorE0ELSR_0ELNSP_7ScaleInE1ELSS_1EEEEEENS4_6LayoutISC_NS5_IJNSA_ILi0EEESW_SW_EEEEENS5_IJNS4_10UnderscoreESZ_SZ_EEEEENS4_13SM90_TMA_LOADENS4_14ComposedLayoutINS4_7SwizzleILi2ELi4ELi3EEENS4_18smem_ptr_flag_bitsILi8EEENSV_INS5_IJNSA_ILi8EEESF_EEENS5_IJSF_SB_EEEEEEENS4_9Copy_AtomIJNS4_39AutoVectorizingCopyWithAssumedAlignmentILi128EEESI_EEENS4_8identityES12_NS13_INS14_ILi3ELi4ELi3EEENS16_ILi16EEES1B_EEvS1H_EENS_8epilogue10collective6detail29Sm90TmaWarpSpecializedAdapterINS1N_15DefaultEpilogueISI_SK_SK_NS1M_6thread17LinearCombinationISI_Li1EffLNS1R_9ScaleType4KindE0ELNS_15FloatRoundStyleE2ESI_EENS1_15EpilogueDefaultEEEEEvvEEEEvNT_6ParamsE)
	.align		4
        /*000c*/ 	.word	index@(__assertfail)
	.align		4
        /*0010*/ 	.word	0x00000000
	.align		4
        /*0014*/ 	.word	0xfffffffe
	.align		4
        /*0018*/ 	.word	0x00000000
	.align		4
        /*001c*/ 	.word	0xfffffffd
	.align		4
        /*0020*/ 	.word	0x00000000
	.align		4
        /*0024*/ 	.word	0xfffffffc


//--------------------- .nv.constant4             --------------------------
	.section	.nv.constant4,"a",@progbits
	.align	8
	.align		8
.nv.constant4:
        /*0000*/ 	.dword	__assertfail
	.align		8
        /*0008*/ 	.dword	__unnamed_1
	.align		8
        /*0010*/ 	.dword	__unnamed_2
	.align		8
        /*0018*/ 	.dword	_ZN40_INTERNAL_edcfc148_4_k_cu_5ad6b84c_354184cuda3std3__45__cpo5beginE
	.align		8
        /*0020*/ 	.dword	_ZN40_INTERNAL_edcfc148_4_k_cu_5ad6b84c_354184cuda3std3__45__cpo3endE
	.align		8
        /*0028*/ 	.dword	_ZN40_INTERNAL_edcfc148_4_k_cu_5ad6b84c_354184cuda3std3__45__cpo6cbeginE
	.align		8
        /*0030*/ 	.dword	_ZN40_INTERNAL_edcfc148_4_k_cu_5ad6b84c_354184cuda3std3__45__cpo4cendE
	.align		8
        /*0038*/ 	.dword	_ZN40_INTERNAL_edcfc148_4_k_cu_5ad6b84c_354184cuda3std3__442_GLOBAL__N__edcfc148_4_k_cu_5ad6b84c_354186ignoreE
	.align		8
        /*0040*/ 	.dword	_ZN40_INTERNAL_edcfc148_4_k_cu_5ad6b84c_354184cuda3std3__419piecewise_constructE
	.align		8
        /*0048*/ 	.dword	_ZN40_INTERNAL_edcfc148_4_k_cu_5ad6b84c_354184cuda3std3__48in_placeE
	.align		8
        /*0050*/ 	.dword	_ZN40_INTERNAL_edcfc148_4_k_cu_5ad6b84c_354184cuda3std6ranges3__45__cpo4swapE
	.align		8
        /*0058*/ 	.dword	_ZN40_INTERNAL_edcfc148_4_k_cu_5ad6b84c_354184cuda3std6ranges3__45__cpo9iter_moveE
	.align		8
        /*0060*/ 	.dword	_ZN40_INTERNAL_edcfc148_4_k_cu_5ad6b84c_354184cute7productE
	.align		8
        /*0068*/ 	.dword	_ZN40_INTERNAL_edcfc148_4_k_cu_5ad6b84c_354184cute1_E
	.align		8
        /*0070*/ 	.dword	$str$24
	.align		8
        /*0078*/ 	.dword	$str$25


//--------------------- .text._ZN7cutlass13device_kernelINS_4gemm6kernel13GemmUniversalIN4cute5tupleIJiiiiEEENS1_10collective13CollectiveMmaINS1_49MainloopSm90TmaGmmaRmemAWarpSpecializedMixedInputILi11ENS5_IJNS4_1CILi1EEESB_SB_EEENS1_32KernelTmaWarpSpecializedPingpongEEENS5_IJNSA_ILi64EEENSA_ILi128EEESF_EEENS5_IJNS_12float_e4m3_tEEEENS5_IJlSB_lEEENS_10bfloat16_tESK_NS4_8TiledMMAINS4_8MMA_AtomIJNS4_4SM904GMMA28MMA_64x128x16_F32BF16BF16_RSILNSP_5MajorE0ELSR_0ELNSP_7ScaleInE1ELSS_1EEEEEENS4_6LayoutISC_NS5_IJNSA_ILi0EEESW_SW_EEEEENS5_IJNS4_10UnderscoreESZ_SZ_EEEEENS4_13SM90_TMA_LOADENS4_14ComposedLayoutINS4_7SwizzleILi2ELi4ELi3EEENS4_18smem_ptr_flag_bitsILi8EEENSV_INS5_IJNSA_ILi8EEESF_EEENS5_IJSF_SB_EEEEEEENS4_9Copy_AtomIJNS4_39AutoVectorizingCopyWithAssumedAlignmentILi128EEESI_EEENS4_8identityES12_NS13_INS14_ILi3ELi4ELi3EEENS16_ILi16EEES1B_EEvS1H_EENS_8epilogue10collective6detail29Sm90TmaWarpSpecializedAdapterINS1N_15DefaultEpilogueISI_SK_SK_NS1M_6thread17LinearCombinationISI_Li1EffLNS1R_9ScaleType4KindE0ELNS_15FloatRoundStyleE2ESI_EENS1_15EpilogueDefaultEEEEEvvEEEEvNT_6ParamsE --------------------------
	.section	.text._ZN7cutlass13device_kernelINS_4gemm6kernel13GemmUniversalIN4cute5tupleIJiiiiEEENS1_10collective13CollectiveMmaINS1_49MainloopSm90TmaGmmaRmemAWarpSpecializedMixedInputILi11ENS5_IJNS4_1CILi1EEESB_SB_EEENS1_32KernelTmaWarpSpecializedPingpongEEENS5_IJNSA_ILi64EEENSA_ILi128EEESF_EEENS5_IJNS_12float_e4m3_tEEEENS5_IJlSB_lEEENS_10bfloat16_tESK_NS4_8TiledMMAINS4_8MMA_AtomIJNS4_4SM904GMMA28MMA_64x128x16_F32BF16BF16_RSILNSP_5MajorE0ELSR_0ELNSP_7ScaleInE1ELSS_1EEEEEENS4_6LayoutISC_NS5_IJNSA_ILi0EEESW_SW_EEEEENS5_IJNS4_10UnderscoreESZ_SZ_EEEEENS4_13SM90_TMA_LOADENS4_14ComposedLayoutINS4_7SwizzleILi2ELi4ELi3EEENS4_18smem_ptr_flag_bitsILi8EEENSV_INS5_IJNSA_ILi8EEESF_EEENS5_IJSF_SB_EEEEEEENS4_9Copy_AtomIJNS4_39AutoVectorizingCopyWithAssumedAlignmentILi128EEESI_EEENS4_8identityES12_NS13_INS14_ILi3ELi4ELi3EEENS16_ILi16EEES1B_EEvS1H_EENS_8epilogue10collective6detail29Sm90TmaWarpSpecializedAdapterINS1N_15DefaultEpilogueISI_SK_SK_NS1M_6thread17LinearCombinationISI_Li1EffLNS1R_9ScaleType4KindE0ELNS_15FloatRoundStyleE2ESI_EENS1_15EpilogueDefaultEEEEEvvEEEEvNT_6ParamsE,"ax",@progbits
	.align	128
.text._ZN7cutlass13device_kernelINS_4gemm6kernel13GemmUniversalIN4cute5tupleIJiiiiEEENS1_10collective13CollectiveMmaINS1_49MainloopSm90TmaGmmaRmemAWarpSpecializedMixedInputILi11ENS5_IJNS4_1CILi1EEESB_SB_EEENS1_32KernelTmaWarpSpecializedPingpongEEENS5_IJNSA_ILi64EEENSA_ILi128EEESF_EEENS5_IJNS_12float_e4m3_tEEEENS5_IJlSB_lEEENS_10bfloat16_tESK_NS4_8TiledMMAINS4_8MMA_AtomIJNS4_4SM904GMMA28MMA_64x128x16_F32BF16BF16_RSILNSP_5MajorE0ELSR_0ELNSP_7ScaleInE1ELSS_1EEEEEENS4_6LayoutISC_NS5_IJNSA_ILi0EEESW_SW_EEEEENS5_IJNS4_10UnderscoreESZ_SZ_EEEEENS4_13SM90_TMA_LOADENS4_14ComposedLayoutINS4_7SwizzleILi2ELi4ELi3EEENS4_18smem_ptr_flag_bitsILi8EEENSV_INS5_IJNSA_ILi8EEESF_EEENS5_IJSF_SB_EEEEEEENS4_9Copy_AtomIJNS4_39AutoVectorizingCopyWithAssumedAlignmentILi128EEESI_EEENS4_8identityES12_NS13_INS14_ILi3ELi4ELi3EEENS16_ILi16EEES1B_EEvS1H_EENS_8epilogue10collective6detail29Sm90TmaWarpSpecializedAdapterINS1N_15DefaultEpilogueISI_SK_SK_NS1M_6thread17LinearCombinationISI_Li1EffLNS1R_9ScaleType4KindE0ELNS_15FloatRoundStyleE2ESI_EENS1_15EpilogueDefaultEEEEEvvEEEEvNT_6ParamsE:
        .type           _ZN7cutlass13device_kernelINS_4gemm6kernel13GemmUniversalIN4cute5tupleIJiiiiEEENS1_10collective13CollectiveMmaINS1_49MainloopSm90TmaGmmaRmemAWarpSpecializedMixedInputILi11ENS5_IJNS4_1CILi1EEESB_SB_EEENS1_32KernelTmaWarpSpecializedPingpongEEENS5_IJNSA_ILi64EEENSA_ILi128EEESF_EEENS5_IJNS_12float_e4m3_tEEEENS5_IJlSB_lEEENS_10bfloat16_tESK_NS4_8TiledMMAINS4_8MMA_AtomIJNS4_4SM904GMMA28MMA_64x128x16_F32BF16BF16_RSILNSP_5MajorE0ELSR_0ELNSP_7ScaleInE1ELSS_1EEEEEENS4_6LayoutISC_NS5_IJNSA_ILi0EEESW_SW_EEEEENS5_IJNS4_10UnderscoreESZ_SZ_EEEEENS4_13SM90_TMA_LOADENS4_14ComposedLayoutINS4_7SwizzleILi2ELi4ELi3EEENS4_18smem_ptr_flag_bitsILi8EEENSV_INS5_IJNSA_ILi8EEESF_EEENS5_IJSF_SB_EEEEEEENS4_9Copy_AtomIJNS4_39AutoVectorizingCopyWithAssumedAlignmentILi128EEESI_EEENS4_8identityES12_NS13_INS14_ILi3ELi4ELi3EEENS16_ILi16EEES1B_EEvS1H_EENS_8epilogue10collective6detail29Sm90TmaWarpSpecializedAdapterINS1N_15DefaultEpilogueISI_SK_SK_NS1M_6thread17LinearCombinationISI_Li1EffLNS1R_9ScaleType4KindE0ELNS_15FloatRoundStyleE2ESI_EENS1_15EpilogueDefaultEEEEEvvEEEEvNT_6ParamsE,@function
        .size           _ZN7cutlass13device_kernelINS_4gemm6kernel13GemmUniversalIN4cute5tupleIJiiiiEEENS1_10collective13CollectiveMmaINS1_49MainloopSm90TmaGmmaRmemAWarpSpecializedMixedInputILi11ENS5_IJNS4_1CILi1EEESB_SB_EEENS1_32KernelTmaWarpSpecializedPingpongEEENS5_IJNSA_ILi64EEENSA_ILi128EEESF_EEENS5_IJNS_12float_e4m3_tEEEENS5_IJlSB_lEEENS_10bfloat16_tESK_NS4_8TiledMMAINS4_8MMA_AtomIJNS4_4SM904GMMA28MMA_64x128x16_F32BF16BF16_RSILNSP_5MajorE0ELSR_0ELNSP_7ScaleInE1ELSS_1EEEEEENS4_6LayoutISC_NS5_IJNSA_ILi0EEESW_SW_EEEEENS5_IJNS4_10UnderscoreESZ_SZ_EEEEENS4_13SM90_TMA_LOADENS4_14ComposedLayoutINS4_7SwizzleILi2ELi4ELi3EEENS4_18smem_ptr_flag_bitsILi8EEENSV_INS5_IJNSA_ILi8EEESF_EEENS5_IJSF_SB_EEEEEEENS4_9Copy_AtomIJNS4_39AutoVectorizingCopyWithAssumedAlignmentILi128EEESI_EEENS4_8identityES12_NS13_INS14_ILi3ELi4ELi3EEENS16_ILi16EEES1B_EEvS1H_EENS_8epilogue10collective6detail29Sm90TmaWarpSpecializedAdapterINS1N_15DefaultEpilogueISI_SK_SK_NS1M_6thread17LinearCombinationISI_Li1EffLNS1R_9ScaleType4KindE0ELNS_15FloatRoundStyleE2ESI_EENS1_15EpilogueDefaultEEEEEvvEEEEvNT_6ParamsE,(.L_x_232 - _ZN7cutlass13device_kernelINS_4gemm6kernel13GemmUniversalIN4cute5tupleIJiiiiEEENS1_10collective13CollectiveMmaINS1_49MainloopSm90TmaGmmaRmemAWarpSpecializedMixedInputILi11ENS5_IJNS4_1CILi1EEESB_SB_EEENS1_32KernelTmaWarpSpecializedPingpongEEENS5_IJNSA_ILi64EEENSA_ILi128EEESF_EEENS5_IJNS_12float_e4m3_tEEEENS5_IJlSB_lEEENS_10bfloat16_tESK_NS4_8TiledMMAINS4_8MMA_AtomIJNS4_4SM904GMMA28MMA_64x128x16_F32BF16BF16_RSILNSP_5MajorE0ELSR_0ELNSP_7ScaleInE1ELSS_1EEEEEENS4_6LayoutISC_NS5_IJNSA_ILi0EEESW_SW_EEEEENS5_IJNS4_10UnderscoreESZ_SZ_EEEEENS4_13SM90_TMA_LOADENS4_14ComposedLayoutINS4_7SwizzleILi2ELi4ELi3EEENS4_18smem_ptr_flag_bitsILi8EEENSV_INS5_IJNSA_ILi8EEESF_EEENS5_IJSF_SB_EEEEEEENS4_9Copy_AtomIJNS4_39AutoVectorizingCopyWithAssumedAlignmentILi128EEESI_EEENS4_8identityES12_NS13_INS14_ILi3ELi4ELi3EEENS16_ILi16EEES1B_EEvS1H_EENS_8epilogue10collective6detail29Sm90TmaWarpSpecializedAdapterINS1N_15DefaultEpilogueISI_SK_SK_NS1M_6thread17LinearCombinationISI_Li1EffLNS1R_9ScaleType4KindE0ELNS_15FloatRoundStyleE2ESI_EENS1_15EpilogueDefaultEEEEEvvEEEEvNT_6ParamsE)
        .other          _ZN7cutlass13device_kernelINS_4gemm6kernel13GemmUniversalIN4cute5tupleIJiiiiEEENS1_10collective13CollectiveMmaINS1_49MainloopSm90TmaGmmaRmemAWarpSpecializedMixedInputILi11ENS5_IJNS4_1CILi1EEESB_SB_EEENS1_32KernelTmaWarpSpecializedPingpongEEENS5_IJNSA_ILi64EEENSA_ILi128EEESF_EEENS5_IJNS_12float_e4m3_tEEEENS5_IJlSB_lEEENS_10bfloat16_tESK_NS4_8TiledMMAINS4_8MMA_AtomIJNS4_4SM904GMMA28MMA_64x128x16_F32BF16BF16_RSILNSP_5MajorE0ELSR_0ELNSP_7ScaleInE1ELSS_1EEEEEENS4_6LayoutISC_NS5_IJNSA_ILi0EEESW_SW_EEEEENS5_IJNS4_10UnderscoreESZ_SZ_EEEEENS4_13SM90_TMA_LOADENS4_14ComposedLayoutINS4_7SwizzleILi2ELi4ELi3EEENS4_18smem_ptr_flag_bitsILi8EEENSV_INS5_IJNSA_ILi8EEESF_EEENS5_IJSF_SB_EEEEEEENS4_9Copy_AtomIJNS4_39AutoVectorizingCopyWithAssumedAlignmentILi128EEESI_EEENS4_8identityES12_NS13_INS14_ILi3ELi4ELi3EEENS16_ILi16EEES1B_EEvS1H_EENS_8epilogue10collective6detail29Sm90TmaWarpSpecializedAdapterINS1N_15DefaultEpilogueISI_SK_SK_NS1M_6thread17LinearCombinationISI_Li1EffLNS1R_9ScaleType4KindE0ELNS_15FloatRoundStyleE2ESI_EENS1_15EpilogueDefaultEEEEEvvEEEEvNT_6ParamsE,@"STO_CUDA_ENTRY STV_DEFAULT"
_ZN7cutlass13device_kernelINS_4gemm6kernel13GemmUniversalIN4cute5tupleIJiiiiEEENS1_10collective13CollectiveMmaINS1_49MainloopSm90TmaGmmaRmemAWarpSpecializedMixedInputILi11ENS5_IJNS4_1CILi1EEESB_SB_EEENS1_32KernelTmaWarpSpecializedPingpongEEENS5_IJNSA_ILi64EEENSA_ILi128EEESF_EEENS5_IJNS_12float_e4m3_tEEEENS5_IJlSB_lEEENS_10bfloat16_tESK_NS4_8TiledMMAINS4_8MMA_AtomIJNS4_4SM904GMMA28MMA_64x128x16_F32BF16BF16_RSILNSP_5MajorE0ELSR_0ELNSP_7ScaleInE1ELSS_1EEEEEENS4_6LayoutISC_NS5_IJNSA_ILi0EEESW_SW_EEEEENS5_IJNS4_10UnderscoreESZ_SZ_EEEEENS4_13SM90_TMA_LOADENS4_14ComposedLayoutINS4_7SwizzleILi2ELi4ELi3EEENS4_18smem_ptr_flag_bitsILi8EEENSV_INS5_IJNSA_ILi8EEESF_EEENS5_IJSF_SB_EEEEEEENS4_9Copy_AtomIJNS4_39AutoVectorizingCopyWithAssumedAlignmentILi128EEESI_EEENS4_8identityES12_NS13_INS14_ILi3ELi4ELi3EEENS16_ILi16EEES1B_EEvS1H_EENS_8epilogue10collective6detail29Sm90TmaWarpSpecializedAdapterINS1N_15DefaultEpilogueISI_SK_SK_NS1M_6thread17LinearCombinationISI_Li1EffLNS1R_9ScaleType4KindE0ELNS_15FloatRoundStyleE2ESI_EENS1_15EpilogueDefaultEEEEEvvEEEEvNT_6ParamsE:
[----:B------:R-:W0:Y:S01]  /*0000*/  LDC R1, c[0x0][0x28] ;  /* 0x00000a00ff017b82 */ /* 0x000e220000000800 */
[----:B------:R-:W1:Y:S01]  /*0010*/  S2R R0, SR_TID.X ;  /* 0x0000000000007919 */ /* 0x000e620000002100 */
[----:B------:R-:W-:Y:S01]  /*0020*/  ELECT P0, URZ, PT ;  /* 0x00000000003f782f */ /* 0x000fe20003800000 */
[----:B------:R-:W-:Y:S01]  /*0030*/  BSSY B0, `(.L_x_0) ;  /* 0x0000014000007945 */ /* 0x000fe20003800000 */
[----:B-1----:R-:W-:-:S05]  /*0040*/  SHF.R.U32.HI R2, RZ, 0x5, R0 ;  /* 0x00000005ff027819 */ /* 0x002fca0000011600 */
[----:B------:R-:W1:Y:S02]  /*0050*/  SHFL.IDX PT, R3, R2, RZ, 0x1f ;  /* 0x00001fff02037589 */ /* 0x000e6400000e0000 */
[----:B-1----:R-:W-:Y:S02]  /*0060*/  R2UR UR4, R3 ;  /* 0x00000000030472ca */ /* 0x002fe400000e0000 */
[----:B------:R-:W-:-:S05]  /*0070*/  SHF.R.U32.HI R3, RZ, 0x7, R0 ;  /* 0x00000007ff037819 */ /* 0x000fca0000011600 */
[----:B------:R1:W2:Y:S06]  /*0080*/  SHFL.IDX PT, R4, R3, RZ, 0x1f ;  /* 0x00001fff03047589 */ /* 0x0002ac00000e0000 */
[----:B------:R-:W-:Y:S02]  /*0090*/  USHF.R.S32.HI UR5, URZ, 0x1f, UR4 ;  /* 0x0000001f3f057899 */ /* 0x000fe40008011404 */
[----:B------:R-:W-:Y:S02]  /*00a0*/  ISETP.NE.OR P0, PT, RZ, UR4, !P0 ;  /* 0x00000004ff007c0c */ /* 0x000fe4000c705670 */
[----:B------:R-:W-:-:S04]  /*00b0*/  ULEA.HI UR5, UR5, UR4, URZ, 0x2 ;  /* 0x0000000405057291 */ /* 0x000fc8000f8f103f */
[----:B------:R-:W-:-:S04]  /*00c0*/  ULOP3.LUT UR5, UR5, 0xfffffffc, URZ, 0xc0, !UPT ;  /* 0xfffffffc05057892 */ /* 0x000fc8000f8ec03f */
[----:B------:R-:W-:-:S03]  /*00d0*/  UIADD3 UR4, UR4, -UR5, URZ ;  /* 0x8000000504047290 */ /* 0x000fc6000fffe03f */
[----:B01----:R-:W-:Y:S09]  /*00e0*/  @P0 BRA `(.L_x_1) ;  /* 0x0000000000200947 */ /* 0x003ff20003800000 */
[----:B------:R-:W-:Y:S02]  /*00f0*/  ULDC.64 UR6, c[0x0][0x198] ;  /* 0x0000660000067ab9 */ /* 0x000fe40000000a00 */
[----:B------:R-:W-:Y:S02]  /*0100*/  UIADD3 UR8, UP0, UR6, 0xf0, URZ ;  /* 0x000000f006087890 */ /* 0x000fe4000ff1e03f */
[----:B------:R-:W-:Y:S02]  /*0110*/  UIADD3 UR6, UP1, UR6, 0x1f0, URZ ;  /* 0x000001f006067890 */ /* 0x000fe4000ff3e03f */
[----:B------:R-:W-:Y:S02]  /*0120*/  UIADD3.X UR9, URZ, UR7, URZ, UP0, !UPT ;  /* 0x000000073f097290 */ /* 0x000fe400087fe43f */
[----:B------:R-:W-:-:S07]  /*0130*/  UIADD3.X UR7, URZ, UR7, URZ, UP1, !UPT ;  /* 0x000000073f077290 */ /* 0x000fce0008ffe43f */
[----:B------:R0:W-:Y:S02]  /*0140*/  UTMACCTL.PF [UR8] ;  /* 0x00000000080079b9 */ /* 0x0001e40008040000 */
[----:B------:R0:W-:Y:S02]  /*0150*/  UTMACCTL.PF [UR6] ;  /* 0x00000000060079b9 */ /* 0x0001e40008040000 */
[----:B0-----:R-:W-:Y:S01]  /*0160*/  NOP ;  /* 0x0000000000007918 */ /* 0x001fe20000000000 */
.L_x_1:
[----:B------:R-:W-:Y:S05]  /*0170*/  BSYNC B0 ;  /* 0x0000000000007941 */ /* 0x000fea0003800000 */
.L_x_0:
[----:B------:R-:W0:Y:S01]  /*0180*/  SHFL.IDX PT, R5, R2, RZ, 0x1f ;  /* 0x00001fff02057589 */ /* 0x000e2200000e0000 */
[----:B--2---:R-:W-:Y:S01]  /*0190*/  R2UR UR13, R4 ;  /* 0x00000000040d72ca */ /* 0x004fe200000e0000 */
[----:B------:R-:W-:-:S04]  /*01a0*/  UISETP.NE.AND UP0, UPT, UR4, 0x3, UPT ;  /* 0x000000030400788c */ /* 0x000fc8000bf05270 */
[----:B------:R-:W-:-:S08]  /*01b0*/  UISETP.EQ.OR UP0, UPT, UR4, URZ, !UP0 ;  /* 0x0000003f0400728c */ /* 0x000fd0000c702670 */
[----:B------:R-:W-:Y:S02]  /*01c0*/  UIADD3 UR12, UR13, -0x1, URZ ;  /* 0xffffffff0d0c7890 */ /* 0x000fe4000fffe03f */
[----:B------:R-:W-:Y:S02]  /*01d0*/  UISETP.EQ.AND UP0, UPT, UR13, URZ, UP0 ;  /* 0x0000003f0d00728c */ /* 0x000fe40008702270 */
[----:B------:R-:W-:Y:S02]  /*01e0*/  UISETP.GE.U32.AND UP1, UPT, UR12, 0x2, UPT ;  /* 0x000000020c00788c */ /* 0x000fe4000bf26070 */
[----:B------:R-:W-:Y:S01]  /*01f0*/  USEL UR38, URZ, 0x1, !UP0 ;  /* 0x000000013f267887 */ /* 0x000fe2000c000000 */
[----:B0-----:R-:W-:-:S03]  /*0200*/  ISETP.NE.AND P0, PT, R5, RZ, PT ;  /* 0x000000ff0500720c */ /* 0x001fc60003f05270 */
[----:B------:R-:W-:-:S10]  /*0210*/  USEL UR38, UR38, 0x2, UP1 ;  /* 0x0000000226267887 */ /* 0x000fd40008800000 */
[----:B------:R-:W-:Y:S05]  /*0220*/  @P0 BRA `(.L_x_2) ;  /* 0x00000000009c0947 */ /* 0x000fea0003800000 */
[----:B------:R-:W-:Y:S01]  /*0230*/  ELECT P0, URZ, PT ;  /* 0x00000000003f782f */ /* 0x000fe20003800000 */
[----:B------:R-:W-:-:S12]  /*0240*/  BSSY B0, `(.L_x_2) ;  /* 0x0000025000007945 */ /* 0x000fd80003800000 */
[----:B------:R-:W-:Y:S05]  /*0250*/  @!P0 BRA `(.L_x_3) ;  /* 0x00000000008c8947 */ /* 0x000fea0003800000 */
[----:B------:R-:W0:Y:S01]  /*0260*/  S2UR UR6, SR_CgaCtaId ;  /* 0x00000000000679c3 */ /* 0x000e220000008800 */
[----:B------:R-:W-:Y:S01]  /*0270*/  UMOV UR5, 0x400 ;  /* 0x0000040000057882 */ /* 0x000fe20000000000 */
[----:B------:R-:W-:Y:S01]  /*0280*/  UMOV UR7, 0x1 ;  /* 0x0000000100077882 */ /* 0x000fe20000000000 */
[----:B------:R-:W-:Y:S02]  /*0290*/  UMOV UR8, 0x80 ;  /* 0x0000008000087882 */ /* 0x000fe40000000000 */
[----:B------:R-:W-:-:S04]  /*02a0*/  UIADD3 UR8, -UR8, 0x100000, URZ ;  /* 0x0010000008087890 */ /* 0x000fc8000fffe13f */
[----:B------:R-:W-:Y:S02]  /*02b0*/  USHF.L.U32 UR9, UR8, 0xb, URZ ;  /* 0x0000000b08097899 */ /* 0x000fe4000800063f */
[----:B------:R-:W-:Y:S02]  /*02c0*/  USHF.L.U32 UR8, UR8, 0x1, URZ ;  /* 0x0000000108087899 */ /* 0x000fe4000800063f */
[----:B0-----:R-:W-:Y:S02]  /*02d0*/  ULEA UR5, UR6, UR5, 0x18 ;  /* 0x0000000506057291 */ /* 0x001fe4000f8ec03f */
[----:B------:R-:W-:-:S04]  /*02e0*/  UIADD3 UR6, -UR7, 0x100000, URZ ;  /* 0x0010000007067890 */ /* 0x000fc8000fffe13f */
[----:B------:R-:W-:Y:S02]  /*02f0*/  USHF.L.U32 UR7, UR6, 0xb, URZ ;  /* 0x0000000b06077899 */ /* 0x000fe4000800063f */
[----:B------:R-:W-:Y:S01]  /*0300*/  USHF.L.U32 UR6, UR6, 0x1, URZ ;  /* 0x0000000106067899 */ /* 0x000fe2000800063f */
[----:B------:R-:W0:Y:S11]  /*0310*/  FENCE.VIEW.ASYNC.S ;  /* 0x00000000000073c6 */ /* 0x000e360000000000 */
[----:B0-----:R0:W1:Y:S01]  /*0320*/  SYNCS.EXCH.64 URZ, [UR5], UR6 ;  /* 0x00000006053f75b2 */ /* 0x0010620008000100 */
[----:B------:R0:W2:Y:S01]  /*0330*/  SYNCS.EXCH.64 URZ, [UR5+0x58], UR8 ;  /* 0x00005808053f75b2 */ /* 0x0000a20008000100 */
[----:B------:R0:W3:Y:S01]  /*0340*/  SYNCS.EXCH.64 URZ, [UR5+0x8], UR6 ;  /* 0x00000806053f75b2 */ /* 0x0000e20008000100 */
[----:B------:R0:W4:Y:S01]  /*0350*/  SYNCS.EXCH.64 URZ, [UR5+0x60], UR8 ;  /* 0x00006008053f75b2 */ /* 0x0001220008000100 */
[----:B------:R0:W0:Y:S01]  /*0360*/  SYNCS.EXCH.64 URZ, [UR5+0x10], UR6 ;  /* 0x00001006053f75b2 */ /* 0x0000220008000100 */
        /* <DEDUP_REMOVED lines=17> */
[----:B------:R-:W-:Y:S01]  /*0480*/  NOP ;  /* 0x0000000000007918 */ /* 0x000fe20000000000 */
.L_x_3:
[----:B0-----:R-:W-:Y:S05]  /*0490*/  BSYNC B0 ;  /* 0x0000000000007941 */ /* 0x001fea0003800000 */
.L_x_2:
[----:B------:R-:W0:Y:S01]  /*04a0*/  SHFL.IDX PT, R5, R2, RZ, 0x1f ;  /* 0x00001fff02057589 */ /* 0x000e2200000e0000 */
[----:B------:R-:W-:Y:S01]  /*04b0*/  ELECT P0, URZ, PT ;  /* 0x00000000003f782f */ /* 0x000fe20003800000 */
[----:B------:R-:W-:Y:S01]  /*04c0*/  NOP ;  /* 0x0000000000007918 */ /* 0x000fe20000000000 */
[----:B------:R-:W-:Y:S01]  /*04d0*/  ELECT P1, URZ, PT ;  /* 0x00000000003f782f */ /* 0x000fe20003820000 */
[----:B------:R-:W5:Y:S01]  /*04e0*/  SHFL.IDX PT, R4, R2, RZ, 0x1f ;  /* 0x00001fff02047589 */ /* 0x000f6200000e0000 */
[----:B------:R-:W-:Y:S01]  /*04f0*/  UMOV UR6, 0x20 ;  /* 0x0000002000067882 */ /* 0x000fe20000000000 */
[----:B------:R-:W-:Y:S01]  /*0500*/  UMOV UR9, 0x80 ;  /* 0x0000008000097882 */ /* 0x000fe20000000000 */
[----:B------:R-:W-:Y:S01]  /*0510*/  NOP ;  /* 0x0000000000007918 */ /* 0x000fe20000000000 */
[----:B------:R1:W2:Y:S01]  /*0520*/  SHFL.IDX PT, R2, R3, RZ, 0x1f ;  /* 0x00001fff03027589 */ /* 0x0002a200000e0000 */
[----:B------:R-:W-:Y:S01]  /*0530*/  ULDC.64 UR52, c[0x0][0x208] ;  /* 0x0000820000347ab9 */ /* 0x000fe20000000a00 */
[----:B-1----:R-:W-:-:S04]  /*0540*/  SHF.R.S32.HI R3, RZ, 0x1f, R0 ;  /* 0x0000001fff037819 */ /* 0x002fc80000011400 */
[----:B------:R-:W-:Y:S02]  /*0550*/  LEA.HI R3, R3, R0, RZ, 0x7 ;  /* 0x0000000003037211 */ /* 0x000fe400078f38ff */
[----:B0-----:R-:W-:Y:S02]  /*0560*/  ISETP.NE.OR P0, PT, R5, RZ, !P0 ;  /* 0x000000ff0500720c */ /* 0x001fe40004705670 */
[----:B------:R-:W-:Y:S02]  /*0570*/  LOP3.LUT R3, R3, 0xffffff80, RZ, 0xc0, !PT ;  /* 0xffffff8003037812 */ /* 0x000fe400078ec0ff */
[----:B-----5:R-:W-:-:S03]  /*0580*/  ISETP.NE.OR P1, PT, R4, RZ, !P1 ;  /* 0x000000ff0400720c */ /* 0x020fc60004f25670 */
[----:B------:R-:W-:Y:S01]  /*0590*/  IMAD.IADD R23, R0, 0x1, -R3 ;  /* 0x0000000100177824 */ /* 0x000fe200078e0a03 */
[----:B--2---:R-:W-:-:S05]  /*05a0*/  R2UR UR46, R2 ;  /* 0x00000000022e72ca */ /* 0x004fca00000e0000 */
[----:B------:R-:W-:-:S04]  /*05b0*/  VOTEU.ALL UP0, P0 ;  /* 0x00000000003f7886 */ /* 0x000fc80000000000 */
[----:B------:R-:W-:Y:S01]  /*05c0*/  VOTEU.ALL UP1, P1 ;  /* 0x00000000003f7886 */ /* 0x000fe20000820000 */
[----:B------:R-:W0:Y:S01]  /*05d0*/  @!UP0 S2UR UR8, SR_CgaCtaId ;  /* 0x00000000000889c3 */ /* 0x000e220000008800 */
[----:B------:R-:W-:Y:S01]  /*05e0*/  @!UP0 UMOV UR5, 0x400 ;  /* 0x0000040000058882 */ /* 0x000fe20000000000 */
[----:B------:R-:W-:-:S04]  /*05f0*/  @!UP0 UIADD3 UR6, -UR6, 0x100000, URZ ;  /* 0x0010000006068890 */ /* 0x000fc8000fffe13f */
[----:B------:R-:W-:Y:S02]  /*0600*/  @!UP0 USHF.L.U32 UR7, UR6, 0xb, URZ ;  /* 0x0000000b06078899 */ /* 0x000fe4000800063f */
[----:B------:R-:W-:Y:S01]  /*0610*/  @!UP0 USHF.L.U32 UR6, UR6, 0x1, URZ ;  /* 0x0000000106068899 */ /* 0x000fe2000800063f */
[----:B------:R-:W-:Y:S01]  /*0620*/  @!UP1 UMOV UR10, 0x400 ;  /* 0x00000400000a9882 */ /* 0x000fe20000000000 */
[----:B------:R-:W-:Y:S01]  /*0630*/  VOTEU.ALL UP2, P1 ;  /* 0x00000000003f7886 */ /* 0x000fe20000840000 */
[----:B------:R-:W-:Y:S01]  /*0640*/  VOTEU.ALL UP3, P1 ;  /* 0x00000000003f7886 */ /* 0x000fe20000860000 */
[----:B------:R-:W-:Y:S01]  /*0650*/  VOTEU.ALL UP4, P1 ;  /* 0x00000000003f7886 */ /* 0x000fe20000880000 */
[----:B------:R-:W1:Y:S01]  /*0660*/  @!UP1 S2UR UR11, SR_CgaCtaId ;  /* 0x00000000000b99c3 */ /* 0x000e620000008800 */
[----:B------:R-:W-:Y:S01]  /*0670*/  VOTEU.ALL UP5, P1 ;  /* 0x00000000003f7886 */ /* 0x000fe200008a0000 */
[----:B------:R-:W-:Y:S01]  /*0680*/  ISETP.NE.AND P1, PT, RZ, UR13, PT ;  /* 0x0000000dff007c0c */ /* 0x000fe2000bf25270 */
[----:B0-----:R-:W-:-:S02]  /*0690*/  @!UP0 ULEA UR5, UR8, UR5, 0x18 ;  /* 0x0000000508058291 */ /* 0x001fc4000f8ec03f */
[----:B------:R-:W-:-:S04]  /*06a0*/  @!UP1 UIADD3 UR8, -UR9, 0x100000, URZ ;  /* 0x0010000009089890 */ /* 0x000fc8000fffe13f */
[----:B------:R-:W-:Y:S02]  /*06b0*/  @!UP1 USHF.L.U32 UR9, UR8, 0xb, URZ ;  /* 0x0000000b08099899 */ /* 0x000fe4000800063f */
[----:B------:R-:W-:Y:S01]  /*06c0*/  @!UP1 USHF.L.U32 UR8, UR8, 0x1, URZ ;  /* 0x0000000108089899 */ /* 0x000fe2000800063f */
[----:B------:R-:W-:Y:S01]  /*06d0*/  VOTEU.ALL UP0, P0 ;  /* 0x00000000003f7886 */ /* 0x000fe20000000000 */
[----:B-1----:R-:W-:Y:S01]  /*06e0*/  @!UP1 ULEA UR10, UR11, UR10, 0x18 ;  /* 0x0000000a0b0a9291 */ /* 0x002fe2000f8ec03f */
[----:B------:R-:W-:Y:S01]  /*06f0*/  VOTEU.ALL UP1, P0 ;  /* 0x00000000003f7886 */ /* 0x000fe20000020000 */
[----:B------:R-:W0:Y:S02]  /*0700*/  FENCE.VIEW.ASYNC.S ;  /* 0x00000000000073c6 */ /* 0x000e240000000000 */
[----:B0-----:R-:W3:Y:S02]  /*0710*/  @!UP0 SYNCS.EXCH.64 URZ, [UR5+0xe0], UR6 ;  /* 0x0000e006053f85b2 */ /* 0x001ee40008000100 */
[----:B------:R0:W3:Y:S01]  /*0720*/  @!UP1 SYNCS.EXCH.64 URZ, [UR5+0xe8], UR6 ;  /* 0x0000e806053f95b2 */ /* 0x0000e20008000100 */
[----:B------:R-:W-:Y:S01]  /*0730*/  NOP ;  /* 0x0000000000007918 */ /* 0x000fe20000000000 */
[----:B0-----:R-:W-:-:S02]  /*0740*/  ULDC.64 UR6, c[0x0][0x798] ;  /* 0x0001e60000067ab9 */ /* 0x001fc40000000a00 */
[----:B------:R-:W-:Y:S02]  /*0750*/  ISETP.NE.U32.AND P0, PT, RZ, UR6, PT ;  /* 0x00000006ff007c0c */ /* 0x000fe4000bf05070 */
[----:B------:R0:W3:Y:S02]  /*0760*/  @!UP2 SYNCS.EXCH.64 URZ, [UR10+0xc0], UR8 ;  /* 0x0000c0080a3fa5b2 */ /* 0x0000e40008000100 */
[----:B------:R-:W-:Y:S01]  /*0770*/  ISETP.NE.AND.EX P0, PT, RZ, UR7, PT, P0 ;  /* 0x00000007ff007c0c */ /* 0x000fe2000bf05300 */
[----:B------:R0:W3:Y:S01]  /*0780*/  @!UP3 SYNCS.EXCH.64 URZ, [UR10+0xc8], UR8 ;  /* 0x0000c8080a3fb5b2 */ /* 0x0000e20008000100 */
[----:B------:R0:W3:Y:S01]  /*0790*/  @!UP4 SYNCS.EXCH.64 URZ, [UR10+0xd0], UR8 ;  /* 0x0000d0080a3fc5b2 */ /* 0x0000e20008000100 */
[----:B------:R0:W3:Y:S01]  /*07a0*/  @!UP5 SYNCS.EXCH.64 URZ, [UR10+0xd8], UR8 ;  /* 0x0000d8080a3fd5b2 */ /* 0x0000e20008000100 */
[----:B------:R-:W-:Y:S01]  /*07b0*/  NOP ;  /* 0x0000000000007918 */ /* 0x000fe20000000000 */
[----:B---34-:R-:W-:Y:S08]  /*07c0*/  BAR.SYNC.DEFER_BLOCKING 0x0 ;  /* 0x0000000000007b1d */ /* 0x018ff00000010000 */
[----:B0-----:R-:W-:Y:S05]  /*07d0*/  @!P0 BRA `(.L_x_4) ;  /* 0x00000000001c8947 */ /* 0x001fea0003800000 */
[----:B------:R-:W0:Y:S02]  /*07e0*/  LDC.64 R2, c[0x0][0x798] ;  /* 0x0001e600ff027b82 */ /* 0x000e240000000a00 */
[----:B0-----:R-:W2:Y:S02]  /*07f0*/  LDG.E.64 R2, desc[UR52][R2.64] ;  /* 0x0000003402027981 */ /* 0x001ea4000c1e1b00 */
[----:B--2---:R-:W-:-:S04]  /*0800*/  ISETP.NE.U32.AND P0, PT, R2, RZ, PT ;  /* 0x000000ff0200720c */ /* 0x004fc80003f05070 */
[----:B------:R-:W-:-:S13]  /*0810*/  ISETP.NE.AND.EX P0, PT, R3, RZ, PT, P0 ;  /* 0x000000ff0300720c */ /* 0x000fda0003f05300 */
[----:B------:R-:W-:Y:S05]  /*0820*/  @!P0 BRA `(.L_x_4) ;  /* 0x0000000000088947 */ /* 0x000fea0003800000 */
[----:B------:R1:W5:Y:S01]  /*0830*/  LD.E R88, desc[UR52][R2.64] ;  /* 0x0000003402587980 */ /* 0x000362000c101900 */
[----:B------:R-:W-:Y:S05]  /*0840*/  BRA `(.L_x_5) ;  /* 0x0000000000247947 */ /* 0x000fea0003800000 */
.L_x_4:
[----:B------:R-:W-:Y:S02]  /*0850*/  ULDC.64 UR6, c[0x0][0x788] ;  /* 0x0001e20000067ab9 */ /* 0x000fe40000000a00 */
[----:B------:R-:W-:-:S04]  /*0860*/  ISETP.NE.U32.AND P0, PT, RZ, UR6, PT ;  /* 0x00000006ff007c0c */ /* 0x000fc8000bf05070 */
[----:B------:R-:W-:-:S13]  /*0870*/  ISETP.NE.AND.EX P0, PT, RZ, UR7, PT, P0 ;  /* 0x00000007ff007c0c */ /* 0x000fda000bf05300 */
[----:B------:R-:W-:Y:S05]  /*0880*/  @!P0 BRA `(.L_x_6) ;  /* 0x00000000000c8947 */ /* 0x000fea0003800000 */
[----:B------:R-:W0:Y:S02]  /*0890*/  LDC.64 R88, c[0x0][0x788] ;  /* 0x0001e200ff587b82 */ /* 0x000e240000000a00 */
[----:B0-----:R0:W5:Y:S01]  /*08a0*/  LDG.E R88, desc[UR52][R88.64] ;  /* 0x0000003458587981 */ /* 0x001162000c1e1900 */
[----:B------:R-:W-:Y:S05]  /*08b0*/  BRA `(.L_x_5) ;  /* 0x0000000000087947 */ /* 0x000fea0003800000 */
.L_x_6:
[----:B------:R-:W-:Y:S02]  /*08c0*/  ULDC UR5, c[0x0][0x780] ;  /* 0x0001e00000057ab9 */ /* 0x000fe40000000800 */
[----:B------:R-:W-:-:S07]  /*08d0*/  IMAD.U32 R88, RZ, RZ, UR5 ;  /* 0x00000005ff587e24 */ /* 0x000fce000f8e00ff */
.L_x_5:
[----:B------:R-:W-:Y:S02]  /*08e0*/  ULDC.64 UR6, c[0x0][0x7a0] ;  /* 0x0001e80000067ab9 */ /* 0x000fe40000000a00 */
[----:B------:R-:W-:-:S04]  /*08f0*/  ISETP.NE.U32.AND P0, PT, RZ, UR6, PT ;  /* 0x00000006ff007c0c */ /* 0x000fc8000bf05070 */
[----:B------:R-:W-:-:S13]  /*0900*/  ISETP.NE.AND.EX P0, PT, RZ, UR7, PT, P0 ;  /* 0x00000007ff007c0c */ /* 0x000fda000bf05300 */
[----:B------:R-:W-:Y:S05]  /*0910*/  @!P0 BRA `(.L_x_7) ;  /* 0x00000000001c8947 */ /* 0x000fea0003800000 */
[----:B-1----:R-:W1:Y:S02]  /*0920*/  LDC.64 R2, c[0x0][0x7a0] ;  /* 0x0001e800ff027b82 */ /* 0x002e640000000a00 */
[----:B-1----:R-:W2:Y:S02]  /*0930*/  LDG.E.64 R2, desc[UR52][R2.64] ;  /* 0x0000003402027981 */ /* 0x002ea4000c1e1b00 */
[----:B--2---:R-:W-:-:S04]  /*0940*/  ISETP.NE.U32.AND P0, PT, R2, RZ, PT ;  /* 0x000000ff0200720c */ /* 0x004fc80003f05070 */
[----:B------:R-:W-:-:S13]  /*0950*/  ISETP.NE.AND.EX P0, PT, R3, RZ, PT, P0 ;  /* 0x000000ff0300720c */ /* 0x000fda0003f05300 */
[----:B------:R-:W-:Y:S05]  /*0960*/  @!P0 BRA `(.L_x_7) ;  /* 0x0000000000088947 */ /* 0x000fea0003800000 */
[----:B0-----:R2:W5:Y:S01]  /*0970*/  LD.E R89, desc[UR52][R2.64] ;  /* 0x0000003402597980 */ /* 0x001562000c101900 */
[----:B------:R-:W-:Y:S05]  /*0980*/  BRA `(.L_x_8) ;  /* 0x0000000000247947 */ /* 0x000fea0003800000 */
.L_x_7:
[----:B------:R-:W-:Y:S02]  /*0990*/  ULDC.64 UR6, c[0x0][0x790] ;  /* 0x0001e40000067ab9 */ /* 0x000fe40000000a00 */
[----:B------:R-:W-:-:S04]  /*09a0*/  ISETP.NE.U32.AND P0, PT, RZ, UR6, PT ;  /* 0x00000006ff007c0c */ /* 0x000fc8000bf05070 */
[----:B------:R-:W-:-:S13]  /*09b0*/  ISETP.NE.AND.EX P0, PT, RZ, UR7, PT, P0 ;  /* 0x00000007ff007c0c */ /* 0x000fda000bf05300 */
[----:B------:R-:W-:Y:S05]  /*09c0*/  @!P0 BRA `(.L_x_9) ;  /* 0x00000000000c8947 */ /* 0x000fea0003800000 */
[----:B-1----:R-:W0:Y:S02]  /*09d0*/  LDC.64 R2, c[0x0][0x790] ;  /* 0x0001e400ff027b82 */ /* 0x002e240000000a00 */
[----:B0-----:R0:W5:Y:S01]  /*09e0*/  LDG.E R89, desc[UR52][R2.64] ;  /* 0x0000003402597981 */ /* 0x001162000c1e1900 */
[----:B------:R-:W-:Y:S05]  /*09f0*/  BRA `(.L_x_8) ;  /* 0x0000000000087947 */ /* 0x000fea0003800000 */
.L_x_9:
[----:B------:R-:W-:Y:S02]  /*0a00*/  ULDC UR5, c[0x0][0x784] ;  /* 0x0001e10000057ab9 */ /* 0x000fe40000000800 */
[----:B0-----:R-:W-:-:S07]  /*0a10*/  IMAD.U32 R89, RZ, RZ, UR5 ;  /* 0x00000005ff597e24 */ /* 0x001fce000f8e00ff */
.L_x_8:
[----:B012---:R-:W0:Y:S01]  /*0a20*/  LDC R2, c[0x0][0x85c] ;  /* 0x00021700ff027b82 */ /* 0x007e220000000800 */
[----:B------:R-:W1:Y:S01]  /*0a30*/  S2R R12, SR_CTAID.Y ;  /* 0x00000000000c7919 */ /* 0x000e620000002600 */
[----:B------:R-:W-:Y:S01]  /*0a40*/  UISETP.NE.AND UP0, UPT, UR13, 0x2, UPT ;  /* 0x000000020d00788c */ /* 0x000fe2000bf05270 */
[----:B------:R-:W-:Y:S01]  /*0a50*/  IMAD.MOV.U32 R5, RZ, RZ, RZ ;  /* 0x000000ffff057224 */ /* 0x000fe200078e00ff */
[----:B------:R-:W-:Y:S01]  /*0a60*/  ULDC UR5, c[0x0][0x28c] ;  /* 0x0000a30000057ab9 */ /* 0x000fe20000000800 */
[----:B------:R-:W2:Y:S01]  /*0a70*/  S2R R4, SR_CTAID.X ;  /* 0x0000000000047919 */ /* 0x000ea20000002500 */
[----:B------:R-:W-:Y:S02]  /*0a80*/  UIADD3 UR5, UR5, 0x3f, URZ ;  /* 0x0000003f05057890 */ /* 0x000fe4000fffe03f */
[----:B------:R-:W-:Y:S01]  /*0a90*/  PLOP3.LUT P0, PT, PT, PT, UP0, 0x80, 0x0 ;  /* 0x000000000000781c */ /* 0x000fe20003f0f008 */
[----:B------:R-:W-:Y:S01]  /*0aa0*/  UMOV UR36, URZ ;  /* 0x0000003f00247c82 */ /* 0x000fe20008000000 */
[----:B------:R-:W-:Y:S01]  /*0ab0*/  USHF.R.S32.HI UR8, URZ, 0x1f, UR5 ;  /* 0x0000001f3f087899 */ /* 0x000fe20008011405 */
[----:B------:R-:W-:Y:S01]  /*0ac0*/  UMOV UR37, URZ ;  /* 0x0000003f00257c82 */ /* 0x000fe20008000000 */
[----:B------:R-:W-:-:S02]  /*0ad0*/  ULDC.64 UR10, c[0x0][0x850] ;  /* 0x00021400000a7ab9 */ /* 0x000fc40000000a00 */
[----:B------:R-:W-:-:S04]  /*0ae0*/  ULEA.HI UR8, UR8, UR5, URZ, 0x6 ;  /* 0x0000000508087291 */ /* 0x000fc8000f8f303f */
[----:B------:R-:W-:Y:S01]  /*0af0*/  USHF.R.S32.HI UR39, URZ, 0x6, UR8 ;  /* 0x000000063f277899 */ /* 0x000fe20008011408 */
[----:B0-----:R-:W-:-:S04]  /*0b00*/  ISETP.NE.AND P2, PT, R2, 0x1, PT ;  /* 0x000000010200780c */ /* 0x001fc80003f45270 */
[----:B------:R-:W-:-:S09]  /*0b10*/  P2R R3, PR, RZ, 0x4 ;  /* 0x00000004ff037803 */ /* 0x000fd20000000000 */
[----:B------:R-:W2:Y:S01]  /*0b20*/  @P2 LDC R17, c[0x0][0x10] ;  /* 0x00000400ff112b82 */ /* 0x000ea20000000800 */
[----:B-1----:R-:W-:Y:S02]  /*0b30*/  @P2 IMAD.MOV.U32 R6, RZ, RZ, R12 ;  /* 0x000000ffff062224 */ /* 0x002fe400078e000c */
[----:B------:R-:W-:-:S05]  /*0b40*/  @P2 IMAD.MOV.U32 R7, RZ, RZ, RZ ;  /* 0x000000ffff072224 */ /* 0x000fca00078e00ff */
[----:B------:R-:W0:Y:S01]  /*0b50*/  @!P2 LDC R3, c[0x0][0xc] ;  /* 0x00000300ff03ab82 */ /* 0x000e220000000800 */
[----:B------:R-:W-:Y:S01]  /*0b60*/  ULDC UR6, c[0x0][0xc] ;  /* 0x0000030000067ab9 */ /* 0x000fe20000000800 */
[----:B------:R-:W-:Y:S01]  /*0b70*/  ULDC UR7, c[0x0][0x10] ;  /* 0x0000040000077ab9 */ /* 0x000fe20000000800 */
[----:B------:R-:W-:Y:S01]  /*0b80*/  ULDC UR5, c[0x0][0x14] ;  /* 0x0000050000057ab9 */ /* 0x000fe20000000800 */
[----:B------:R-:W-:-:S04]  /*0b90*/  UIMAD.WIDE.U32 UR6, UR6, UR7, URZ ;  /* 0x00000007060672a5 */ /* 0x000fc8000f8e003f */
[----:B------:R-:W-:Y:S02]  /*0ba0*/  UIMAD.WIDE.U32 UR50, UR6, UR5, URZ ;  /* 0x00000005063272a5 */ /* 0x000fe4000f8e003f */
[----:B------:R-:W-:-:S04]  /*0bb0*/  UIMAD UR40, UR7, UR5, URZ ;  /* 0x00000005072872a4 */ /* 0x000fc8000f8e023f */
[----:B------:R-:W-:Y:S01]  /*0bc0*/  UIADD3 UR40, UR51, UR40, URZ ;  /* 0x0000002833287290 */ /* 0x000fe2000fffe03f */
[----:B--2---:R-:W-:-:S04]  /*0bd0*/  @P2 IMAD.WIDE.U32 R16, R4, R17, R6 ;  /* 0x0000001104102225 */ /* 0x004fc800078e0006 */
[----:B0-----:R-:W-:-:S04]  /*0be0*/  @!P2 IMAD.WIDE.U32 R6, R3, R12, R4 ;  /* 0x0000000c0306a225 */ /* 0x001fc800078e0004 */
[----:B------:R-:W-:Y:S02]  /*0bf0*/  @P2 IMAD.MOV.U32 R3, RZ, RZ, RZ ;  /* 0x000000ffff032224 */ /* 0x000fe400078e00ff */
[----:B------:R-:W-:Y:S02]  /*0c00*/  @!P2 IMAD.MOV.U32 R16, RZ, RZ, R6 ;  /* 0x000000ffff10a224 */ /* 0x000fe400078e0006 */
[----:B------:R-:W-:Y:S02]  /*0c10*/  @P2 IMAD.IADD R17, R17, 0x1, R3 ;  /* 0x0000000111112824 */ /* 0x000fe400078e0203 */
[----:B------:R-:W-:Y:S01]  /*0c20*/  @!P2 IMAD.MOV.U32 R17, RZ, RZ, R7 ;  /* 0x000000ffff11a224 */ /* 0x000fe200078e0007 */
[----:B------:R-:W-:Y:S06]  /*0c30*/  @P0 BRA `(.L_x_10) ;  /* 0x0000000000200947 */ /* 0x000fec0003800000 */
[----:B------:R-:W-:Y:S01]  /*0c40*/  UISETP.GE.U32.AND UP0, UPT, UR39, 0xb, UPT ;  /* 0x0000000b2700788c */ /* 0x000fe2000bf06070 */
[----:B------:R-:W-:Y:S01]  /*0c50*/  IADD3 R16, P0, R16, UR50, RZ ;  /* 0x0000003210107c10 */ /* 0x000fe2000ff1e0ff */
[----:B------:R-:W-:Y:S01]  /*0c60*/  UIMAD.WIDE.U32 UR6, UR39, -0x45d1745d, URZ ;  /* 0xba2e8ba3270678a5 */ /* 0x000fe2000f8e003f */
[----:B------:R-:W-:Y:S02]  /*0c70*/  UMOV UR37, URZ ;  /* 0x0000003f00257c82 */ /* 0x000fe40008000000 */
[----:B------:R-:W-:Y:S01]  /*0c80*/  IADD3.X R17, R17, UR40, RZ, P0, !PT ;  /* 0x0000002811117c10 */ /* 0x000fe200087fe4ff */
[----:B------:R-:W-:-:S04]  /*0c90*/  USHF.R.U32.HI UR6, URZ, 0x3, UR7 ;  /* 0x000000033f067899 */ /* 0x000fc80008011607 */
[----:B------:R-:W-:Y:S02]  /*0ca0*/  UIMAD UR36, UR6, -0xb, UR39 ;  /* 0xfffffff5062478a4 */ /* 0x000fe4000f8e0227 */
[----:B------:R-:W-:-:S12]  /*0cb0*/  @UP0 ULOP3.LUT UR37, UR6, 0x1, URZ, 0xc0, !UPT ;  /* 0x0000000106250892 */ /* 0x000fd8000f8ec03f */
.L_x_10:
[----:B------:R-:W-:Y:S01]  /*0cc0*/  ISETP.GE.U32.AND P0, PT, R16, UR10, PT ;  /* 0x0000000a10007c0c */ /* 0x000fe2000bf06070 */
[----:B------:R-:W-:Y:S01]  /*0cd0*/  IMAD.MOV.U32 R22, RZ, RZ, -0x1 ;  /* 0xffffffffff167424 */ /* 0x000fe200078e00ff */
[----:B------:R-:W-:Y:S01]  /*0ce0*/  PRMT R3, RZ, 0x7610, R3 ;  /* 0x00007610ff037816 */ /* 0x000fe20000000003 */
[----:B------:R-:W-:Y:S01]  /*0cf0*/  IMAD.MOV.U32 R19, RZ, RZ, -0x1 ;  /* 0xffffffffff137424 */ /* 0x000fe200078e00ff */
[----:B------:R-:W-:Y:S01]  /*0d00*/  ISETP.GE.U32.AND.EX P0, PT, R17, UR11, PT, P0 ;  /* 0x0000000b11007c0c */ /* 0x000fe2000bf06100 */
[----:B------:R-:W-:-:S12]  /*0d10*/  IMAD.MOV.U32 R18, RZ, RZ, -0x1 ;  /* 0xffffffffff127424 */ /* 0x000fd800078e00ff */
[----:B------:R-:W-:Y:S05]  /*0d20*/  @P0 BRA `(.L_x_11) ;  /* 0x0000000400580947 */ /* 0x000fea0003800000 */
[----:B------:R-:W0:Y:S01]  /*0d30*/  LDC.64 R14, c[0x0][0x828] ;  /* 0x00020a00ff0e7b82 */ /* 0x000e220000000a00 */
[----:B------:R-:W-:Y:S02]  /*0d40*/  IMAD.MOV.U32 R6, RZ, RZ, R16 ;  /* 0x000000ffff067224 */ /* 0x000fe400078e0010 */
[----:B------:R-:W-:-:S05]  /*0d50*/  IMAD.MOV.U32 R7, RZ, RZ, R17 ;  /* 0x000000ffff077224 */ /* 0x000fca00078e0011 */
[----:B------:R-:W1:Y:S08]  /*0d60*/  LDC R18, c[0x0][0x830] ;  /* 0x00020c00ff127b82 */ /* 0x000e700000000800 */
[----:B------:R-:W2:Y:S01]  /*0d70*/  LDC.64 R20, c[0x0][0x820] ;  /* 0x00020800ff147b82 */ /* 0x000ea20000000a00 */
[----:B0-----:R-:W-:-:S04]  /*0d80*/  ISETP.NE.U32.AND P0, PT, R14, RZ, PT ;  /* 0x000000ff0e00720c */ /* 0x001fc80003f05070 */
[----:B------:R-:W-:-:S13]  /*0d90*/  ISETP.NE.AND.EX P0, PT, R15, RZ, PT, P0 ;  /* 0x000000ff0f00720c */ /* 0x000fda0003f05300 */
[----:B-12---:R-:W-:Y:S05]  /*0da0*/  @!P0 BRA `(.L_x_12) ;  /* 0x0000000000288947 */ /* 0x006fea0003800000 */
[----:B------:R-:W0:Y:S02]  /*0db0*/  LDC R3, c[0x0][0x834] ;  /* 0x00020d00ff037b82 */ /* 0x000e240000000800 */
[----:B0-----:R-:W-:-:S05]  /*0dc0*/  IADD3 R3, P0, R16, R3, RZ ;  /* 0x0000000310037210 */ /* 0x001fca0007f1e0ff */
[----:B------:R-:W-:-:S04]  /*0dd0*/  IMAD.X R13, RZ, RZ, R17, P0 ;  /* 0x000000ffff0d7224 */ /* 0x000fc800000e0611 */
[----:B------:R-:W-:-:S04]  /*0de0*/  IMAD.WIDE.U32 R6, R13, R14, RZ ;  /* 0x0000000e0d067225 */ /* 0x000fc800078e00ff */
[----:B------:R-:W-:-:S04]  /*0df0*/  IMAD.WIDE.U32 R8, P0, R3, R15, R6 ;  /* 0x0000000f03087225 */ /* 0x000fc80007800006 */
[----:B------:R-:W-:-:S04]  /*0e00*/  IMAD.WIDE.U32 R6, R3, R14, RZ ;  /* 0x0000000e03067225 */ /* 0x000fc800078e00ff */
[----:B------:R-:W-:Y:S01]  /*0e10*/  IMAD.X R11, RZ, RZ, RZ, P0 ;  /* 0x000000ffff0b7224 */ /* 0x000fe200000e06ff */
[----:B------:R-:W-:Y:S01]  /*0e20*/  IADD3 RZ, P0, R7, R8, RZ ;  /* 0x0000000807ff7210 */ /* 0x000fe20007f1e0ff */
[----:B------:R-:W-:-:S04]  /*0e30*/  IMAD.MOV.U32 R10, RZ, RZ, R9 ;  /* 0x000000ffff0a7224 */ /* 0x000fc800078e0009 */
[----:B------:R-:W-:-:S08]  /*0e40*/  IMAD.WIDE.U32.X R6, R13, R15, R10, P0 ;  /* 0x0000000f0d067225 */ /* 0x000fd000000e040a */
.L_x_12:
[-CC-:B------:R-:W-:Y:S01]  /*0e50*/  SHF.R.U64 R28, R6, R18.reuse, R7.reuse ;  /* 0x00000012061c7219 */ /* 0x180fe20000001207 */
[----:B------:R-:W0:Y:S01]  /*0e60*/  LDC R10, c[0x0][0x818] ;  /* 0x00020600ff0a7b82 */ /* 0x000e220000000800 */
[----:B------:R-:W-:Y:S01]  /*0e70*/  SHF.R.U32.HI R5, RZ, R18, R7 ;  /* 0x00000012ff057219 */ /* 0x000fe20000011607 */
[----:B------:R-:W-:Y:S01]  /*0e80*/  ULDC UR5, c[0x0][0x150] ;  /* 0x0000540000057ab9 */ /* 0x000fe20000000800 */
[----:B------:R-:W-:Y:S02]  /*0e90*/  IADD3 R9, P0, RZ, -R28, RZ ;  /* 0x8000001cff097210 */ /* 0x000fe40007f1e0ff */
[----:B------:R-:W-:-:S03]  /*0ea0*/  I2FP.F32.U32 R3, R4 ;  /* 0x0000000400037245 */ /* 0x000fc60000201000 */
[----:B------:R-:W1:Y:S01]  /*0eb0*/  LDC.64 R24, c[0x0][0x840] ;  /* 0x00021000ff187b82 */ /* 0x000e620000000a00 */
[----:B------:R-:W-:Y:S02]  /*0ec0*/  IMAD.X R11, RZ, RZ, ~R5, P0 ;  /* 0x000000ffff0b7224 */ /* 0x000fe400000e0e05 */
[----:B------:R-:W-:Y:S01]  /*0ed0*/  FMUL R3, R3, UR5 ;  /* 0x0000000503037c20 */ /* 0x000fe20008400000 */
[----:B------:R-:W-:Y:S01]  /*0ee0*/  IMAD.WIDE.U32 R6, R9, R20, R16 ;  /* 0x0000001409067225 */ /* 0x000fe200078e0010 */
[----:B------:R-:W-:-:S03]  /*0ef0*/  ULDC UR5, c[0x0][0x154] ;  /* 0x0000550000057ab9 */ /* 0x000fc60000000800 */
[----:B------:R-:W-:Y:S01]  /*0f00*/  IMAD R8, R11, R20, RZ ;  /* 0x000000140b087224 */ /* 0x000fe200078e02ff */
[----:B------:R-:W2:Y:S01]  /*0f10*/  LDC R5, c[0x0][0x144] ;  /* 0x00005100ff057b82 */ /* 0x000ea20000000800 */
[----:B------:R-:W3:Y:S02]  /*0f20*/  F2I.U32.TRUNC.NTZ R3, R3 ;  /* 0x0000000300037305 */ /* 0x000ee4000020f000 */
[----:B------:R-:W-:-:S04]  /*0f30*/  IMAD R9, R9, R21, R8 ;  /* 0x0000001509097224 */ /* 0x000fc800078e0208 */
[----:B------:R-:W-:Y:S01]  /*0f40*/  IMAD.IADD R7, R7, 0x1, R9 ;  /* 0x0000000107077824 */ /* 0x000fe200078e0209 */
[----:B------:R-:W4:Y:S01]  /*0f50*/  LDC R18, c[0x0][0x808] ;  /* 0x00020200ff127b82 */ /* 0x000f220000000800 */
[----:B------:R-:W-:-:S03]  /*0f60*/  IMAD.MOV.U32 R9, RZ, RZ, -0x1 ;  /* 0xffffffffff097424 */ /* 0x000fc600078e00ff */
[----:B0-----:R-:W-:Y:S02]  /*0f70*/  SHF.R.U64 R14, R6, R10, R7 ;  /* 0x0000000a060e7219 */ /* 0x001fe40000001207 */
[----:B------:R-:W-:Y:S02]  /*0f80*/  I2FP.F32.U32 R6, R12 ;  /* 0x0000000c00067245 */ /* 0x000fe40000201000 */
[----:B------:R-:W0:Y:S01]  /*0f90*/  LDC R20, c[0x0][0x858] ;  /* 0x00021600ff147b82 */ /* 0x000e220000000800 */
[----:B-1----:R-:W-:Y:S01]  /*0fa0*/  ISETP.NE.U32.AND P0, PT, R24, RZ, PT ;  /* 0x000000ff1800720c */ /* 0x002fe20003f05070 */
[----:B---3--:R-:W-:Y:S02]  /*0fb0*/  IMAD.MOV R8, RZ, RZ, -R3 ;  /* 0x000000ffff087224 */ /* 0x008fe400078e0a03 */
[----:B------:R-:W-:Y:S01]  /*0fc0*/  FMUL R6, R6, UR5 ;  /* 0x0000000506067c20 */ /* 0x000fe20008400000 */
[----:B------:R-:W-:Y:S02]  /*0fd0*/  SHF.R.U32.HI R7, RZ, R10, R7 ;  /* 0x0000000aff077219 */ /* 0x000fe40000011607 */
[----:B------:R-:W-:Y:S01]  /*0fe0*/  ISETP.NE.AND.EX P0, PT, R25, RZ, PT, P0 ;  /* 0x000000ff1900720c */ /* 0x000fe20003f05300 */
[----:B------:R1:W3:Y:S01]  /*0ff0*/  F2I.U32.TRUNC.NTZ R13, R6 ;  /* 0x00000006000d7305 */ /* 0x0002e2000020f000 */
[----:B------:R-:W1:Y:S01]  /*1000*/  LDC R15, c[0x0][0x148] ;  /* 0x00005200ff0f7b82 */ /* 0x000e620000000800 */
[----:B--2---:R-:W-:-:S07]  /*1010*/  IMAD R3, R5, R8, R4 ;  /* 0x0000000805037224 */ /* 0x004fce00078e0204 */
[----:B------:R-:W2:Y:S01]  /*1020*/  LDC R21, c[0x0][0x800] ;  /* 0x00020000ff157b82 */ /* 0x000ea20000000800 */
[-CC-:B----4-:R-:W-:Y:S02]  /*1030*/  SHF.R.U64 R30, R14, R18.reuse, R7.reuse ;  /* 0x000000120e1e7219 */ /* 0x190fe40000001207 */
[----:B------:R-:W-:Y:S01]  /*1040*/  SHF.R.U32.HI R5, RZ, R18, R7 ;  /* 0x00000012ff057219 */ /* 0x000fe20000011607 */
[----:B------:R-:W-:-:S04]  /*1050*/  IMAD.MOV.U32 R7, RZ, RZ, 0x1 ;  /* 0x00000001ff077424 */ /* 0x000fc800078e00ff */
[----:B------:R-:W4:Y:S01]  /*1060*/  LDC R22, c[0x0][0x848] ;  /* 0x00021200ff167b82 */ /* 0x000f220000000800 */
[-C--:B0-----:R-:W-:Y:S02]  /*1070*/  SHF.L.U32 R4, R9, R20.reuse, RZ ;  /* 0x0000001409047219 */ /* 0x081fe400000006ff */
[--C-:B------:R-:W-:Y:S02]  /*1080*/  SHF.R.U64 R18, R30, R20, R5.reuse ;  /* 0x000000141e127219 */ /* 0x100fe40000001205 */
[----:B------:R-:W-:Y:S02]  /*1090*/  LOP3.LUT R11, RZ, R4, RZ, 0x33, !PT ;  /* 0x00000004ff0b7212 */ /* 0x000fe400078e33ff */
[-C--:B------:R-:W-:Y:S01]  /*10a0*/  SHF.R.U32.HI R5, RZ, R20.reuse, R5 ;  /* 0x00000014ff057219 */ /* 0x080fe20000011605 */
[----:B------:R-:W0:Y:S01]  /*10b0*/  LDC R27, c[0x0][0x838] ;  /* 0x00020e00ff1b7b82 */ /* 0x000e220000000800 */
[----:B------:R-:W-:Y:S01]  /*10c0*/  SHF.L.U32 R10, R7, R20, RZ ;  /* 0x00000014070a7219 */ /* 0x000fe200000006ff */
[----:B------:R-:W-:-:S06]  /*10d0*/  IMAD.MOV.U32 R4, RZ, RZ, R18 ;  /* 0x000000ffff047224 */ /* 0x000fcc00078e0012 */
[----:B------:R-:W0:Y:S01]  /*10e0*/  LDC R26, c[0x0][0x810] ;  /* 0x00020400ff1a7b82 */ /* 0x000e220000000800 */
[----:B-1-3--:R-:W-:Y:S05]  /*10f0*/  @!P0 BRA `(.L_x_13) ;  /* 0x0000000000288947 */ /* 0x00afea0003800000 */
[----:B------:R-:W1:Y:S02]  /*1100*/  LDC R9, c[0x0][0x84c] ;  /* 0x00021300ff097b82 */ /* 0x000e640000000800 */
[----:B-1----:R-:W-:-:S05]  /*1110*/  IADD3 R9, P0, R18, R9, RZ ;  /* 0x0000000912097210 */ /* 0x002fca0007f1e0ff */
        /* <DEDUP_REMOVED lines=8> */
.L_x_13:
[----:B----4-:R-:W-:Y:S01]  /*11a0*/  SHF.R.U64 R4, R4, R22, R5 ;  /* 0x0000001604047219 */ /* 0x010fe20000001205 */
[----:B--2---:R-:W-:Y:S01]  /*11b0*/  VIADD R5, R21, 0xffffffff ;  /* 0xffffffff15057836 */ /* 0x004fe20000000000 */
[----:B------:R-:W-:Y:S01]  /*11c0*/  LOP3.LUT R11, R30, R11, RZ, 0xc0, !PT ;  /* 0x0000000b1e0b7212 */ /* 0x000fe200078ec0ff */
[----:B------:R-:W-:Y:S02]  /*11d0*/  IMAD.MOV R13, RZ, RZ, -R13 ;  /* 0x000000ffff0d7224 */ /* 0x000fe400078e0a0d */
[----:B------:R-:W-:Y:S01]  /*11e0*/  IMAD.MOV R6, RZ, RZ, -R4 ;  /* 0x000000ffff067224 */ /* 0x000fe200078e0a04 */
[----:B------:R-:W-:Y:S01]  /*11f0*/  LOP3.LUT R5, R14, R5, RZ, 0xc0, !PT ;  /* 0x000000050e057212 */ /* 0x000fe200078ec0ff */
[----:B------:R-:W-:Y:S02]  /*1200*/  IMAD R10, R10, R4, R11 ;  /* 0x000000040a0a7224 */ /* 0x000fe400078e020b */
[----:B------:R-:W-:Y:S02]  /*1210*/  @P2 IMAD R3, R15, R13, R12 ;  /* 0x0000000d0f032224 */ /* 0x000fe400078e020c */
[----:B0-----:R-:W-:-:S02]  /*1220*/  IMAD R4, R6, R27, R18 ;  /* 0x0000001b06047224 */ /* 0x001fc400078e0212 */
[----:B------:R-:W-:Y:S02]  /*1230*/  IMAD R22, R10, R26, R3 ;  /* 0x0000001a0a167224 */ /* 0x000fe400078e0203 */
[----:B------:R-:W-:Y:S02]  /*1240*/  IMAD R5, R4, R21, R5 ;  /* 0x0000001504057224 */ /* 0x000fe400078e0205 */
[----:B------:R-:W-:Y:S02]  /*1250*/  IMAD.MOV.U32 R3, RZ, RZ, 0x1 ;  /* 0x00000001ff037424 */ /* 0x000fe400078e00ff */
[----:B------:R-:W-:Y:S01]  /*1260*/  IMAD.MOV.U32 R18, RZ, RZ, R28 ;  /* 0x000000ffff127224 */ /* 0x000fe200078e001c */
[----:B------:R-:W-:Y:S02]  /*1270*/  SEL R19, R5, R22, !P2 ;  /* 0x0000001605137207 */ /* 0x000fe40005000000 */
[----:B------:R-:W-:-:S07]  /*1280*/  SEL R22, R22, R5, !P2 ;  /* 0x0000000516167207 */ /* 0x000fce0005000000 */
.L_x_11:
[----:B------:R-:W-:Y:S05]  /*1290*/  @!P1 BRA `(.L_x_14) ;  /* 0x0000007000949947 */ /* 0x000fea0003800000 */
[----:B------:R-:W-:-:S06]  /*12a0*/  UISETP.GT.U32.AND UP0, UPT, UR12, 0x1, UPT ;  /* 0x000000010c00788c */ /* 0x000fcc000bf04070 */
[----:B------:R-:W-:-:S13]  /*12b0*/  PLOP3.LUT P0, PT, PT, PT, UP0, 0x80, 0x0 ;  /* 0x000000000000781c */ /* 0x000fda0003f0f008 */
[----:B------:R-:W-:Y:S05]  /*12c0*/  @P0 EXIT ;  /* 0x000000000000094d */ /* 0x000fea0003800000 */
.L_x_15:
[----:B------:R-:W-:-:S08]  /*12d0*/  NOP ;  /* 0x0000000000007918 */ /* 0x000fd00000000000 */
[----:B------:R-:W0:Y:S02]  /*12e0*/  USETMAXREG.TRY_ALLOC.CTAPOOL UP0, 0xe8 ;  /* 0x000000e8000079c8 */ /* 0x000e240008000600 */
[----:B0-----:R-:W-:-:S13]  /*12f0*/  PLOP3.LUT P0, PT, PT, PT, UP0, 0x80, 0x0 ;  /* 0x000000000000781c */ /* 0x001fda0003f0f008 */
[----:B------:R-:W-:Y:S05]  /*1300*/  @!P0 BRA `(.L_x_15) ;  /* 0xfffffffc00f08947 */ /* 0x000fea000383ffff */
[----:B------:R-:W-:-:S13]  /*1310*/  LOP3.LUT P0, RZ, R3, 0xff, RZ, 0xc0, !PT ;  /* 0x000000ff03ff7812 */ /* 0x000fda000780c0ff */
[----:B------:R-:W-:Y:S05]  /*1320*/  @!P0 EXIT ;  /* 0x000000000000894d */ /* 0x000fea0003800000 */
[----:B------:R-:W-:Y:S01]  /*1330*/  SHF.R.S32.HI R0, RZ, 0x1f, R23 ;  /* 0x0000001fff007819 */ /* 0x000fe20000011417 */
[----:B------:R-:W0:Y:S01]  /*1340*/  S2UR UR4, SR_CgaCtaId ;  /* 0x00000000000479c3 */ /* 0x000e220000008800 */
[----:B------:R-:W-:Y:S01]  /*1350*/  UIADD3 UR5, UR46, -0x1, URZ ;  /* 0xffffffff2e057890 */ /* 0x000fe2000fffe03f */
[----:B------:R-:W-:Y:S01]  /*1360*/  IMAD.MOV.U32 R103, RZ, RZ, -0x10 ;  /* 0xfffffff0ff677424 */ /* 0x000fe200078e00ff */
[CC--:B------:R-:W-:Y:S01]  /*1370*/  LEA.HI R3, R0.reuse, R23.reuse, RZ, 0x2 ;  /* 0x0000001700037211 */ /* 0x0c0fe200078f10ff */
[----:B------:R-:W-:Y:S01]  /*1380*/  UMOV UR44, 0x400 ;  /* 0x00000400002c7882 */ /* 0x000fe20000000000 */
[----:B------:R-:W-:Y:S01]  /*1390*/  UISETP.NE.AND UP0, UPT, UR5, URZ, UPT ;  /* 0x0000003f0500728c */ /* 0x000fe2000bf05270 */
[----:B------:R-:W-:Y:S01]  /*13a0*/  IMAD.MOV.U32 R104, RZ, RZ, 0x20 ;  /* 0x00000020ff687424 */ /* 0x000fe200078e00ff */
[--C-:B------:R-:W-:Y:S01]  /*13b0*/  SHF.R.S32.HI R92, RZ, 0x2, R3.reuse ;  /* 0x00000002ff5c7819 */ /* 0x100fe20000011403 */
[----:B------:R-:W1:Y:S01]  /*13c0*/  LDC R9, c[0x0][0x288] ;  /* 0x0000a200ff097b82 */ /* 0x000e620000000800 */
[----:B------:R-:W-:Y:S01]  /*13d0*/  SHF.R.S32.HI R5, RZ, 0x1f, R3 ;  /* 0x0000001fff057819 */ /* 0x000fe20000011403 */
[----:B------:R-:W-:Y:S01]  /*13e0*/  ULDC UR6, c[0x0][0x284] ;  /* 0x0000a10000067ab9 */ /* 0x000fe20000000800 */
[----:B------:R-:W-:Y:S01]  /*13f0*/  LOP3.LUT R4, R3, 0xfffffffc, RZ, 0xc0, !PT ;  /* 0xfffffffc03047812 */ /* 0x000fe200078ec0ff */
[----:B------:R-:W-:Y:S01]  /*1400*/  UIADD3 UR41, UR39, -0x1, URZ ;  /* 0xffffffff27297890 */ /* 0x000fe2000fffe03f */
[----:B------:R-:W-:Y:S01]  /*1410*/  LEA.HI R5, R5, R92, RZ, 0x3 ;  /* 0x0000005c05057211 */ /* 0x000fe200078f18ff */
[----:B------:R-:W-:Y:S01]  /*1420*/  USHF.L.U32 UR42, UR39, 0x1, URZ ;  /* 0x00000001272a7899 */ /* 0x000fe2000800063f */
[----:B------:R-:W-:Y:S01]  /*1430*/  LEA.HI R3, R0, R23, RZ, 0x5 ;  /* 0x0000001700037211 */ /* 0x000fe200078f28ff */
[----:B------:R-:W2:Y:S01]  /*1440*/  LDC R95, c[0x0][0x858] ;  /* 0x00021600ff5f7b82 */ /* 0x000ea20000000800 */
[----:B------:R-:W-:Y:S01]  /*1450*/  LOP3.LUT R5, R5, 0xfffffff8, RZ, 0xc0, !PT ;  /* 0xfffffff805057812 */ /* 0x000fe200078ec0ff */
[----:B------:R-:W-:Y:S01]  /*1460*/  IMAD.IADD R4, R23, 0x1, -R4 ;  /* 0x0000000117047824 */ /* 0x000fe200078e0a04 */
[----:B------:R-:W-:Y:S01]  /*1470*/  SHF.R.S32.HI R7, RZ, 0x5, R3 ;  /* 0x00000005ff077819 */ /* 0x000fe20000011403 */
[----:B------:R-:W-:-:S02]  /*1480*/  USHF.L.U64.HI UR43, UR50, 0x1, UR40 ;  /* 0x00000001322b7899 */ /* 0x000fc40008010228 */
[----:B------:R-:W-:Y:S02]  /*1490*/  IMAD.IADD R92, R92, 0x1, -R5 ;  /* 0x000000015c5c7824 */ /* 0x000fe400078e0a05 */
[----:B------:R-:W3:Y:S01]  /*14a0*/  LDC R100, c[0x0][0x800] ;  /* 0x00020000ff647b82 */ /* 0x000ee20000000800 */
[----:B------:R-:W-:Y:S01]  /*14b0*/  IMAD.SHL.U32 R90, R4, 0x2, RZ ;  /* 0x00000002045a7824 */ /* 0x000fe200078e00ff */
[----:B0-----:R-:W-:Y:S01]  /*14c0*/  ULEA UR44, UR4, UR44, 0x18 ;  /* 0x0000002c042c7291 */ /* 0x001fe2000f8ec03f */
[----:B------:R-:W-:Y:S01]  /*14d0*/  LEA.HI R0, R92, R92, RZ, 0x1 ;  /* 0x0000005c5c007211 */ /* 0x000fe200078f08ff */
[----:B------:R-:W-:Y:S01]  /*14e0*/  USHF.L.U32 UR4, UR5, 0x3, URZ ;  /* 0x0000000305047899 */ /* 0x000fe2000800063f */
[C---:B------:R-:W-:Y:S01]  /*14f0*/  IMAD R6, R7.reuse, 0x400, R90 ;  /* 0x0000040007067824 */ /* 0x040fe200078e025a */
[----:B------:R-:W-:Y:S01]  /*1500*/  USEL UR5, URZ, 0x1, UP0 ;  /* 0x000000013f057887 */ /* 0x000fe20008000000 */
[----:B------:R-:W-:Y:S01]  /*1510*/  LOP3.LUT R3, R0, 0x3fffffe, RZ, 0xc0, !PT ;  /* 0x03fffffe00037812 */ /* 0x000fe200078ec0ff */
[----:B-1----:R-:W-:Y:S01]  /*1520*/  IMAD R94, R4, -0x2, R9 ;  /* 0xfffffffe045e7824 */ /* 0x002fe200078e0209 */
[----:B------:R-:W-:Y:S01]  /*1530*/  SHF.R.S32.HI R0, RZ, 0x1, R0 ;  /* 0x00000001ff007819 */ /* 0x000fe20000011400 */
[----:B------:R-:W-:Y:S01]  /*1540*/  IMAD.MOV.U32 R4, RZ, RZ, 0x1 ;  /* 0x00000001ff047424 */ /* 0x000fe200078e00ff */
[--C-:B------:R-:W-:Y:S01]  /*1550*/  SHF.R.S32.HI R93, RZ, 0x1f, R92.reuse ;  /* 0x0000001fff5d7819 */ /* 0x100fe2000001145c */
[----:B------:R-:W-:Y:S01]  /*1560*/  IMAD.IADD R5, R92, 0x1, -R3 ;  /* 0x000000015c057824 */ /* 0x000fe200078e0a03 */
[C---:B------:R-:W-:Y:S01]  /*1570*/  LOP3.LUT P1, RZ, R0.reuse, 0x2, RZ, 0xc0, !PT ;  /* 0x0000000200ff7812 */ /* 0x040fe2000782c0ff */
[C---:B------:R-:W-:Y:S01]  /*1580*/  IMAD.SHL.U32 R3, R0.reuse, 0x80, RZ ;  /* 0x0000008000037824 */ /* 0x040fe200078e00ff */
[----:B------:R-:W-:Y:S01]  /*1590*/  LOP3.LUT R0, R0, 0x1, RZ, 0xc0, !PT ;  /* 0x0000000100007812 */ /* 0x000fe200078ec0ff */
[----:B------:R-:W-:Y:S01]  /*15a0*/  IMAD R102, R7, -0x10, -R92 ;  /* 0xfffffff007667824 */ /* 0x000fe200078e0a5c */
[----:B------:R-:W-:Y:S01]  /*15b0*/  UIADD3 UR45, UR44, 0xc0, URZ ;  /* 0x000000c02c2d7890 */ /* 0x000fe2000fffe03f */
[----:B------:R-:W-:Y:S01]  /*15c0*/  IMAD R6, R5, 0x40, R6 ;  /* 0x0000004005067824 */ /* 0x000fe200078e0206 */
[----:B------:R-:W-:Y:S01]  /*15d0*/  ISETP.NE.U32.AND P0, PT, R0, 0x1, PT ;  /* 0x000000010000780c */ /* 0x000fe20003f05070 */
[----:B------:R-:W-:Y:S01]  /*15e0*/  IMAD.MOV.U32 R0, RZ, RZ, -0x1 ;  /* 0xffffffffff007424 */ /* 0x000fe200078e00ff */
[----:B------:R-:W-:Y:S01]  /*15f0*/  LOP3.LUT R3, R3, 0x180, RZ, 0xc0, !PT ;  /* 0x0000018003037812 */ /* 0x000fe200078ec0ff */
[----:B------:R-:W-:Y:S01]  /*1600*/  ULOP3.LUT UR4, UR4, 0x8, URZ, 0xc0, !UPT ;  /* 0x0000000804047892 */ /* 0x000fe2000f8ec03f */
[----:B------:R-:W-:Y:S01]  /*1610*/  IMAD.WIDE R92, R7, 0x10, R92 ;  /* 0x00000010075c7825 */ /* 0x000fe200078e025c */
[----:B------:R-:W-:Y:S01]  /*1620*/  SHF.R.S32.HI R91, RZ, 0x1f, R90 ;  /* 0x0000001fff5b7819 */ /* 0x000fe2000001145a */
[----:B------:R-:W-:Y:S01]  /*1630*/  ULEA UR46, UR46, UR45, 0x3 ;  /* 0x0000002d2e2e7291 */ /* 0x000fe2000f8e183f */
[----:B------:R-:W-:Y:S01]  /*1640*/  LEA.HI R23, R3, R3, RZ, 0x1d ;  /* 0x0000000303177211 */ /* 0x000fe200078fe8ff */
[----:B---3--:R-:W-:Y:S01]  /*1650*/  VIADD R100, R100, 0xffffffff ;  /* 0xffffffff64647836 */ /* 0x008fe20000000000 */
[-C--:B--2---:R-:W-:Y:S01]  /*1660*/  SHF.L.U32 R0, R0, R95.reuse, RZ ;  /* 0x0000005f00007219 */ /* 0x084fe200000006ff */
[----:B------:R-:W-:Y:S01]  /*1670*/  IMAD.U32 R105, RZ, RZ, UR5 ;  /* 0x00000005ff697e24 */ /* 0x000fe2000f8e00ff */
[----:B------:R-:W-:Y:S01]  /*1680*/  SHF.L.U32 R95, R4, R95, RZ ;  /* 0x0000005f045f7219 */ /* 0x000fe200000006ff */
[----:B------:R-:W-:Y:S01]  /*1690*/  IMAD.IADD R23, R23, 0x1, R6 ;  /* 0x0000000117177824 */ /* 0x000fe200078e0206 */
[----:B------:R-:W-:Y:S01]  /*16a0*/  LOP3.LUT R101, RZ, R0, RZ, 0x33, !PT ;  /* 0x00000000ff657212 */ /* 0x000fe200078e33ff */
[----:B------:R-:W-:Y:S01]  /*16b0*/  VIADD R102, R102, UR6 ;  /* 0x0000000666667c36 */ /* 0x000fe20008000000 */
[----:B------:R-:W-:Y:S01]  /*16c0*/  SEL R104, R104, 0xffffffe0, !P1 ;  /* 0xffffffe068687807 */ /* 0x000fe20004800000 */
[----:B------:R-:W-:Y:S01]  /*16d0*/  ULOP3.LUT UR47, UR4, 0x8, URZ, 0x3c, !UPT ;  /* 0x00000008042f7892 */ /* 0x000fe2000f8e3c3f */
[----:B------:R-:W-:Y:S01]  /*16e0*/  SEL R103, R103, 0x10, !P0 ;  /* 0x0000001067677807 */ /* 0x000fe20004000000 */
[----:B------:R-:W-:-:S12]  /*16f0*/  ULOP3.LUT UR48, UR4, 0x18, URZ, 0x3c, !UPT ;  /* 0x0000001804307892 */ /* 0x000fd8000f8e3c3f */
.L_x_176:
[----:B------:R-:W-:-:S04]  /*1700*/  SHF.L.U32 R0, R105, 0x1f, RZ ;  /* 0x0000001f69007819 */ /* 0x000fc800000006ff */
[----:B------:R-:W0:Y:S02]  /*1710*/  SYNCS.PHASECHK.TRANS64.TRYWAIT P0, [UR46+-0x8], R0 ;  /* 0xfffff800ff0075a7 */ /* 0x000e24000800016e */
[----:B0-234-:R-:W-:Y:S05]  /*1720*/  @!P0 BRA `(.L_x_16) ;  /* 0x0000008400148947 */ /* 0x01dfea0003800000 */
.L_x_210:
[----:B------:R-:W-:-:S04]  /*1730*/  UIADD3 UR4, UR44, 0x800, URZ ;  /* 0x000008002c047890 */ /* 0x000fc8000fffe03f */
[----:B------:R-:W-:-:S06]  /*1740*/  ULOP3.LUT UP0, URZ, UR4, 0x1bf, URZ, 0xc0, !UPT ;  /* 0x000001bf043f7892 */ /* 0x000fcc000f80c03f */
[----:B------:R-:W-:-:S13]  /*1750*/  PLOP3.LUT P0, PT, PT, PT, UP0, 0x80, 0x0 ;  /* 0x000000000000781c */ /* 0x000fda0003f0f008 */
[----:B------:R-:W-:Y:S05]  /*1760*/  @!P0 BRA `(.L_x_17) ;  /* 0x0000000000408947 */ /* 0x000fea0003800000 */
[----:B0-----:R-:W-:Y:S01]  /*1770*/  MOV R0, 0x0 ;  /* 0x0000000000007802 */ /* 0x001fe20000000f00 */
[----:B------:R-:W-:Y:S01]  /*1780*/  ULDC.64 UR4, c[0x4][0x70] ;  /* 0x01001c0000047ab9 */ /* 0x000fe20000000a00 */
[----:B------:R-:W-:Y:S01]  /*1790*/  ULDC.64 UR6, c[0x4][0x8] ;  /* 0x0100020000067ab9 */ /* 0x000fe20000000a00 */
[----:B------:R-:W-:Y:S01]  /*17a0*/  IMAD.U32 R4, RZ, RZ, UR4 ;  /* 0x00000004ff047e24 */ /* 0x000fe2000f8e00ff */
[----:B------:R0:W1:Y:S01]  /*17b0*/  LDC.64 R14, c[0x4][R0] ;  /* 0x01000000000e7b82 */ /* 0x0000620000000a00 */
[----:B------:R-:W-:Y:S01]  /*17c0*/  IMAD.U32 R5, RZ, RZ, UR5 ;  /* 0x00000005ff057e24 */ /* 0x000fe2000f8e00ff */
[----:B------:R-:W-:Y:S01]  /*17d0*/  ULDC.64 UR4, c[0x4][0x78] ;  /* 0x01001e0000047ab9 */ /* 0x000fe20000000a00 */
[----:B------:R-:W-:Y:S02]  /*17e0*/  IMAD.U32 R10, RZ, RZ, UR6 ;  /* 0x00000006ff0a7e24 */ /* 0x000fe4000f8e00ff */
[----:B------:R-:W-:Y:S02]  /*17f0*/  IMAD.U32 R6, RZ, RZ, UR4 ;  /* 0x00000004ff067e24 */ /* 0x000fe4000f8e00ff */
[----:B------:R-:W-:-:S02]  /*1800*/  IMAD.U32 R7, RZ, RZ, UR5 ;  /* 0x00000005ff077e24 */ /* 0x000fc4000f8e00ff */
[----:B------:R-:W-:Y:S02]  /*1810*/  IMAD.U32 R11, RZ, RZ, UR7 ;  /* 0x00000007ff0b7e24 */ /* 0x000fe4000f8e00ff */
[----:B------:R-:W-:Y:S02]  /*1820*/  IMAD.MOV.U32 R8, RZ, RZ, 0x70 ;  /* 0x00000070ff087424 */ /* 0x000fe400078e00ff */
[----:B------:R-:W-:Y:S02]  /*1830*/  IMAD.MOV.U32 R12, RZ, RZ, 0x1 ;  /* 0x00000001ff0c7424 */ /* 0x000fe400078e00ff */
[----:B0-----:R-:W-:-:S07]  /*1840*/  IMAD.MOV.U32 R13, RZ, RZ, RZ ;  /* 0x000000ffff0d7224 */ /* 0x001fce00078e00ff */
[----:B------:R-:W-:-:S07]  /*1850*/  LEPC R20, `(.L_x_17) ;  /* 0x000000001014794e */ /* 0x000fce0000000000 */
[----:B-1---5:R-:W-:Y:S05]  /*1860*/  CALL.ABS.NOINC R14 ;  /* 0x000000000e007343 */ /* 0x022fea0003c00000 */
.L_x_17:
[----:B------:R-:W-:-:S06]  /*1870*/  ULOP3.LUT UR4, UR38, 0x1, URZ, 0xfc, !UPT ;  /* 0x0000000126047892 */ /* 0x000fcc000f8efc3f */
[----:B0-----:R-:W-:Y:S01]  /*1880*/  IMAD.U32 R0, RZ, RZ, UR4 ;  /* 0x00000004ff007e24 */ /* 0x001fe2000f8e00ff */
[----:B------:R-:W-:-:S04]  /*1890*/  UMOV UR4, 0xffffffff ;  /* 0xffffffff00047882 */ /* 0x000fc80000000000 */
[----:B------:R-:W-:Y:S01]  /*18a0*/  ISETP.NE.AND P0, PT, R0, 0x3, PT ;  /* 0x000000030000780c */ /* 0x000fe20003f05270 */
[----:B------:R-:W-:-:S12]  /*18b0*/  BRA.DIV UR4, `(.L_x_18) ;  /* 0x0000008204c87947 */ /* 0x000fd8000b800000 */
.L_x_212:
[----:B------:R-:W-:Y:S05]  /*18c0*/  @!P0 BRA `(.L_x_19) ;  /* 0x0000000000048947 */ /* 0x000fea0003800000 */
[----:B------:R-:W-:Y:S01]  /*18d0*/  BPT.TRAP 0x1 ;  /* 0x000000040000795c */ /* 0x000fe20000300000 */
.L_x_19:
[----:B------:R-:W-:Y:S02]  /*18e0*/  IMAD.U32 R3, RZ, RZ, UR36 ;  /* 0x00000024ff037e24 */ /* 0x000fe4000f8e00ff */
[----:B------:R-:W-:-:S03]  /*18f0*/  IMAD.U32 R0, RZ, RZ, UR37 ;  /* 0x00000025ff007e24 */ /* 0x000fc6000f8e00ff */
[----:B------:R-:W-:Y:S02]  /*1900*/  LEA R3, R3, UR44, 0x3 ;  /* 0x0000002c03037c11 */ /* 0x000fe4000f8e18ff */
[----:B------:R-:W-:-:S04]  /*1910*/  SHF.L.U32 R0, R0, 0x1f, RZ ;  /* 0x0000001f00007819 */ /* 0x000fc800000006ff */
[----:B------:R0:W1:Y:S01]  /*1920*/  SYNCS.PHASECHK.TRANS64.TRYWAIT P1, [R3+URZ], R0 ;  /* 0x00000000030075a7 */ /* 0x000062000802017f */
[----:B------:R-:W-:Y:S05]  /*1930*/  @!P0 BRA `(.L_x_20) ;  /* 0x0000000000048947 */ /* 0x000fea0003800000 */
[----:B------:R-:W-:Y:S01]  /*1940*/  BPT.TRAP 0x1 ;  /* 0x000000040000795c */ /* 0x000fe20000300000 */
.L_x_20:
[----:B-1----:R-:W-:Y:S05]  /*1950*/  @P1 BRA `(.L_x_21) ;  /* 0x0000000000081947 */ /* 0x002fea0003800000 */
[----:B------:R-:W1:Y:S02]  /*1960*/  SYNCS.PHASECHK.TRANS64.TRYWAIT P1, [R3+URZ], R0 ;  /* 0x00000000030075a7 */ /* 0x000e64000802017f */
[----:B-1----:R-:W-:Y:S05]  /*1970*/  @!P1 BRA `(.L_x_22) ;  /* 0x0000008000b49947 */ /* 0x002fea0003800000 */
.L_x_21:
[----:B------:R-:W-:-:S04]  /*1980*/  UIADD3 UR4, UR36, 0x1, URZ ;  /* 0x0000000124047890 */ /* 0x000fc8000fffe03f */
[----:B------:R-:W-:Y:S02]  /*1990*/  UISETP.NE.AND UP0, UPT, UR4, 0xb, UPT ;  /* 0x0000000b0400788c */ /* 0x000fe4000bf05270 */
[----:B------:R-:W-:Y:S02]  /*19a0*/  IMAD.U32 R4, RZ, RZ, UR4 ;  /* 0x00000004ff047e24 */ /* 0x000fe4000f8e00ff */
[----:B------:R-:W-:Y:S02]  /*19b0*/  USEL UR4, URZ, 0x1, UP0 ;  /* 0x000000013f047887 */ /* 0x000fe40008000000 */
[----:B------:R-:W-:Y:S02]  /*19c0*/  PLOP3.LUT P1, PT, PT, PT, UP0, 0x80, 0x0 ;  /* 0x000000000000781c */ /* 0x000fe40003f2f008 */
[----:B------:R-:W-:Y:S02]  /*19d0*/  ULOP3.LUT UR4, UR37, UR4, URZ, 0x3c, !UPT ;  /* 0x0000000425047292 */ /* 0x000fe4000f8e3c3f */
[----:B------:R-:W-:-:S04]  /*19e0*/  SEL R4, R4, RZ, P1 ;  /* 0x000000ff04047207 */ /* 0x000fc80000800000 */
[----:B01----:R-:W-:Y:S01]  /*19f0*/  IMAD.U32 R0, RZ, RZ, UR4 ;  /* 0x00000004ff007e24 */ /* 0x003fe2000f8e00ff */
[----:B------:R-:W-:Y:S06]  /*1a00*/  @!P0 BRA `(.L_x_23) ;  /* 0x0000000000048947 */ /* 0x000fec0003800000 */
[----:B------:R-:W-:Y:S01]  /*1a10*/  BPT.TRAP 0x1 ;  /* 0x000000040000795c */ /* 0x000fe20000300000 */
.L_x_23:
[----:B------:R-:W-:Y:S01]  /*1a20*/  IMAD.U32 R6, RZ, RZ, UR36 ;  /* 0x00000024ff067e24 */ /* 0x000fe2000f8e00ff */
[----:B------:R-:W-:Y:S01]  /*1a30*/  LEA R3, R4, UR44, 0x3 ;  /* 0x0000002c04037c11 */ /* 0x000fe2000f8e18ff */
[----:B------:R-:W0:Y:S01]  /*1a40*/  LDC R21, c[0x0][0x28c] ;  /* 0x0000a300ff157b82 */ /* 0x000e220000000800 */
[----:B------:R-:W-:Y:S01]  /*1a50*/  SHF.L.U32 R20, R0, 0x1f, RZ ;  /* 0x0000001f00147819 */ /* 0x000fe200000006ff */
[----:B------:R-:W-:-:S04]  /*1a60*/  IMAD R5, R6, 0x1000, R23 ;  /* 0x0000100006057824 */ /* 0x000fc800078e0217 */
[----:B------:R-:W-:Y:S01]  /*1a70*/  VIADD R6, R5, UR44 ;  /* 0x0000002c05067c36 */ /* 0x000fe20008000000 */
[----:B------:R1:W2:Y:S01]  /*1a80*/  SYNCS.PHASECHK.TRANS64.TRYWAIT P1, [R3+URZ], R20 ;  /* 0x00000014030075a7 */ /* 0x0002a2000802017f */
[----:B------:R1:W3:Y:S02]  /*1a90*/  LDS.U16 R7, [R5+UR44+0xa00] ;  /* 0x000a002c05077984 */ /* 0x0002e40008000400 */
[----:B------:R-:W-:-:S07]  /*1aa0*/  IMAD.IADD R15, R103, 0x1, R6 ;  /* 0x00000001670f7824 */ /* 0x000fce00078e0206 */
[----:B------:R-:W-:Y:S05]  /*1ab0*/  WARPSYNC.ALL ;  /* 0x0000000000007948 */ /* 0x000fea0003800000 */
[----:B------:R-:W3:Y:S04]  /*1ac0*/  LDS.U16 R8, [R5+UR44+0x800] ;  /* 0x0008002c05087984 */ /* 0x000ee80008000400 */
[----:B------:R-:W-:Y:S04]  /*1ad0*/  LDS.U16 R9, [R5+UR44+0xa08] ;  /* 0x000a082c05097984 */ /* 0x000fe80008000400 */
[----:B------:R-:W4:Y:S01]  /*1ae0*/  LDS.U16 R10, [R5+UR44+0x808] ;  /* 0x0008082c050a7984 */ /* 0x000f220008000400 */
[----:B0-----:R-:W-:-:S03]  /*1af0*/  ISETP.GE.AND P2, PT, R21, 0x41, PT ;  /* 0x000000411500780c */ /* 0x001fc60003f46270 */
[----:B------:R-:W-:Y:S04]  /*1b00*/  LDS.U16 R11, [R15+0xa00] ;  /* 0x000a00000f0b7984 */ /* 0x000fe80000000400 */
[----:B------:R-:W0:Y:S04]  /*1b10*/  LDS.U16 R12, [R15+0x800] ;  /* 0x000800000f0c7984 */ /* 0x000e280000000400 */
[----:B------:R-:W-:Y:S04]  /*1b20*/  LDS.U16 R13, [R15+0xa08] ;  /* 0x000a08000f0d7984 */ /* 0x000fe80000000400 */
[----:B------:R-:W2:Y:S01]  /*1b30*/  LDS.U16 R14, [R15+0x808] ;  /* 0x000808000f0e7984 */ /* 0x000ea20000000400 */
[----:B---3--:R-:W-:-:S04]  /*1b40*/  PRMT R7, R8, 0x5410, R7 ;  /* 0x0000541008077816 */ /* 0x008fc80000000007 */
[-C--:B------:R-:W-:Y:S02]  /*1b50*/  F2FP.F16.E4M3.UNPACK_B R8, R7.reuse ;  /* 0x00000007ff08723e */ /* 0x080fe400020006ff */
[----:B------:R-:W-:Y:S02]  /*1b60*/  F2FP.F16.E4M3.UNPACK_B R7, R7.H1 ;  /* 0x00000007ff07723e */ /* 0x000fe400030006ff */
[----:B----4-:R-:W-:Y:S01]  /*1b70*/  PRMT R9, R10, 0x5410, R9 ;  /* 0x000054100a097816 */ /* 0x010fe20000000009 */
[--C-:B------:R-:W-:Y:S02]  /*1b80*/  HADD2.F32 R96, -RZ, R8.reuse.H0_H0 ;  /* 0x20000008ff607230 */ /* 0x100fe40000004100 */
[----:B-1----:R-:W-:Y:S01]  /*1b90*/  HADD2.F32 R5, -RZ, R8.H1_H1 ;  /* 0x30000008ff057230 */ /* 0x002fe20000004100 */
[-C--:B------:R-:W-:Y:S01]  /*1ba0*/  F2FP.F16.E4M3.UNPACK_B R10, R9.reuse ;  /* 0x00000009ff0a723e */ /* 0x080fe200020006ff */
[--C-:B------:R-:W-:Y:S01]  /*1bb0*/  HADD2.F32 R97, -RZ, R7.reuse.H0_H0 ;  /* 0x20000007ff617230 */ /* 0x100fe20000004100 */
[----:B------:R-:W-:Y:S01]  /*1bc0*/  F2FP.F16.E4M3.UNPACK_B R9, R9.H1 ;  /* 0x00000009ff09723e */ /* 0x000fe200030006ff */
[----:B------:R-:W-:Y:S01]  /*1bd0*/  HADD2.F32 R8, -RZ, R7.H1_H1 ;  /* 0x30000007ff087230 */ /* 0x000fe20000004100 */
[----:B0-----:R-:W-:Y:S01]  /*1be0*/  PRMT R11, R12, 0x5410, R11 ;  /* 0x000054100c0b7816 */ /* 0x001fe2000000000b */
[--C-:B------:R-:W-:Y:S01]  /*1bf0*/  HADD2.F32 R98, -RZ, R10.reuse.H0_H0 ;  /* 0x2000000aff627230 */ /* 0x100fe20000004100 */
[----:B------:R-:W-:Y:S01]  /*1c00*/  F2FP.BF16.F32.PACK_AB R96, R5, R96 ;  /* 0x000000600560723e */ /* 0x000fe200000010ff */
[----:B------:R-:W-:Y:S01]  /*1c10*/  HADD2.F32 R7, -RZ, R10.H1_H1 ;  /* 0x3000000aff077230 */ /* 0x000fe20000004100 */
[----:B------:R-:W-:Y:S01]  /*1c20*/  F2FP.BF16.F32.PACK_AB R97, R8, R97 ;  /* 0x000000610861723e */ /* 0x000fe200000010ff */
[----:B------:R-:W-:-:S02]  /*1c30*/  HADD2.F32 R99, -RZ, R9.H0_H0 ;  /* 0x20000009ff637230 */ /* 0x000fc40000004100 */
[----:B------:R-:W-:Y:S01]  /*1c40*/  HADD2.F32 R10, -RZ, R9.H1_H1 ;  /* 0x30000009ff0a7230 */ /* 0x000fe20000004100 */
[----:B--2---:R-:W-:Y:S02]  /*1c50*/  PRMT R13, R14, 0x5410, R13 ;  /* 0x000054100e0d7816 */ /* 0x004fe4000000000d */
[----:B------:R-:W-:Y:S02]  /*1c60*/  F2FP.BF16.F32.PACK_AB R98, R7, R98 ;  /* 0x000000620762723e */ /* 0x000fe400000010ff */
[----:B------:R-:W-:Y:S01]  /*1c70*/  F2FP.BF16.F32.PACK_AB R99, R10, R99 ;  /* 0x000000630a63723e */ /* 0x000fe200000010ff */
[----:B------:R-:W-:-:S03]  /*1c80*/  UIADD3 UR4, UR44, 0xb800, URZ ;  /* 0x0000b8002c047890 */ /* 0x000fc6000fffe03f */
[----:B------:R-:W-:Y:S01]  /*1c90*/  WARPGROUP.ARRIVE ;  /* 0x00000000000079c5 */ /* 0x000fe20000000000 */
[----:B------:R-:W-:Y:S01]  /*1ca0*/  UMOV UR7, 0x40000040 ;  /* 0x4000004000077882 */ /* 0x000fe20000000000 */
[----:B------:R-:W-:Y:S01]  /*1cb0*/  F2FP.F16.E4M3.UNPACK_B R5, R11 ;  /* 0x0000000bff05723e */ /* 0x000fe200020006ff */
[----:B------:R-:W-:Y:S01]  /*1cc0*/  USHF.R.U32.HI UR4, URZ, 0x4, UR4 ;  /* 0x000000043f047899 */ /* 0x000fe20008011604 */
[-C--:B------:R-:W-:Y:S02]  /*1cd0*/  F2FP.F16.E4M3.UNPACK_B R9, R13.reuse ;  /* 0x0000000dff09723e */ /* 0x080fe400020006ff */
[----:B------:R-:W-:Y:S01]  /*1ce0*/  F2FP.F16.E4M3.UNPACK_B R10, R13.H1 ;  /* 0x0000000dff0a723e */ /* 0x000fe200030006ff */
[----:B------:R-:W-:Y:S01]  /*1cf0*/  ULOP3.LUT UR4, UR4, 0x3fff, URZ, 0xc0, !UPT ;  /* 0x00003fff04047892 */ /* 0x000fe2000f8ec03f */
[----:B------:R-:W-:Y:S01]  /*1d00*/  F2FP.F16.E4M3.UNPACK_B R7, R11.H1 ;  /* 0x0000000bff07723e */ /* 0x000fe200030006ff */
[----:B------:R-:W-:Y:S02]  /*1d10*/  HADD2.F32 R108, -RZ, R5.H0_H0 ;  /* 0x20000005ff6c7230 */ /* 0x000fe40000004100 */
[----:B------:R-:W-:Y:S01]  /*1d20*/  ULOP3.LUT UR5, UR4, 0x10000, URZ, 0xfc, !UPT ;  /* 0x0001000004057892 */ /* 0x000fe2000f8efc3f */
[----:B------:R-:W-:-:S02]  /*1d30*/  HADD2.F32 R110, -RZ, R9.H0_H0 ;  /* 0x20000009ff6e7230 */ /* 0x000fc40000004100 */
[--C-:B------:R-:W-:Y:S01]  /*1d40*/  HADD2.F32 R111, -RZ, R10.reuse.H0_H0 ;  /* 0x2000000aff6f7230 */ /* 0x100fe20000004100 */
[----:B------:R-:W-:Y:S01]  /*1d50*/  ULEA UR4, UR36, UR5, 0xa ;  /* 0x0000000524047291 */ /* 0x000fe2000f8e503f */
[----:B------:R-:W-:Y:S02]  /*1d60*/  HADD2.F32 R5, -RZ, R5.H1_H1 ;  /* 0x30000005ff057230 */ /* 0x000fe40000004100 */
[--C-:B------:R-:W-:Y:S02]  /*1d70*/  HADD2.F32 R109, -RZ, R7.reuse.H0_H0 ;  /* 0x20000007ff6d7230 */ /* 0x100fe40000004100 */
[----:B------:R-:W-:Y:S01]  /*1d80*/  HADD2.F32 R8, -RZ, R7.H1_H1 ;  /* 0x30000007ff087230 */ /* 0x000fe20000004100 */
[----:B------:R-:W-:Y:S01]  /*1d90*/  F2FP.BF16.F32.PACK_AB R108, R5, R108 ;  /* 0x0000006c056c723e */ /* 0x000fe200000010ff */
[----:B------:R-:W-:Y:S01]  /*1da0*/  UMOV UR6, UR4 ;  /* 0x0000000400067c82 */ /* 0x000fe20008000000 */
[----:B------:R-:W-:Y:S01]  /*1db0*/  HADD2.F32 R9, -RZ, R9.H1_H1 ;  /* 0x30000009ff097230 */ /* 0x000fe20000004100 */
[----:B------:R-:W-:Y:S01]  /*1dc0*/  HGMMA.64x128x16.F32.BF16 R24, R96, gdesc[UR4], RZ, !UPT, gsb0 ;  /* 0x01e0000460187df0 */ /* 0x000fe2000c0018ff */
[----:B------:R-:W-:Y:S01]  /*1dd0*/  HADD2.F32 R10, -RZ, R10.H1_H1 ;  /* 0x3000000aff0a7230 */ /* 0x000fe20000004100 */
[----:B------:R-:W-:Y:S01]  /*1de0*/  F2FP.BF16.F32.PACK_AB R109, R8, R109 ;  /* 0x0000006d086d723e */ /* 0x000fe200000010ff */
[----:B------:R-:W-:Y:S01]  /*1df0*/  UIADD3 UR6, UR4, 0x2, URZ ;  /* 0x0000000204067890 */ /* 0x000fe2000fffe03f */
[----:B------:R-:W-:Y:S01]  /*1e00*/  F2FP.BF16.F32.PACK_AB R110, R9, R110 ;  /* 0x0000006e096e723e */ /* 0x000fe200000010ff */
[----:B------:R-:W-:Y:S01]  /*1e10*/  UMOV UR7, 0x40000040 ;  /* 0x4000004000077882 */ /* 0x000fe20000000000 */
[----:B------:R-:W-:Y:S01]  /*1e20*/  F2FP.BF16.F32.PACK_AB R111, R10, R111 ;  /* 0x0000006f0a6f723e */ /* 0x000fe200000010ff */
[----:B------:R-:W-:Y:S01]  /*1e30*/  IMAD.IADD R10, R104, 0x1, R6 ;  /* 0x00000001680a7824 */ /* 0x000fe200078e0206 */
[----:B------:R-:W-:-:S02]  /*1e40*/  WARPGROUP.DEPBAR.LE gsb0, 0x0 ;  /* 0x00008000000079c5 */ /* 0x000fc40000010000 */
[----:B------:R-:W-:-:S06]  /*1e50*/  WARPGROUP.ARRIVE ;  /* 0x00000000000079c5 */ /* 0x000fcc0000000000 */
[----:B------:R-:W-:Y:S01]  /*1e60*/  HGMMA.64x128x16.F32.BF16 R24, R108, gdesc[UR4], R24, gsb0 ;  /* 0x01e000046c187df0 */ /* 0x000fe20008001818 */
[----:B------:R-:W-:Y:S01]  /*1e70*/  UIADD3 UR6, UR4, 0x4, URZ ;  /* 0x0000000404067890 */ /* 0x000fe2000fffe03f */
[----:B------:R-:W-:Y:S01]  /*1e80*/  UMOV UR7, 0x40000040 ;  /* 0x4000004000077882 */ /* 0x000fe20000000000 */
[----:B------:R-:W-:Y:S02]  /*1e90*/  WARPGROUP.DEPBAR.LE gsb0, 0x0 ;  /* 0x00008000000079c5 */ /* 0x000fe40000010000 */
[----:B------:R-:W-:Y:S04]  /*1ea0*/  LDS.U16 R5, [R10+0xa00] ;  /* 0x000a00000a057984 */ /* 0x000fe80000000400 */
[----:B------:R-:W0:Y:S04]  /*1eb0*/  LDS.U16 R6, [R10+0x800] ;  /* 0x000800000a067984 */ /* 0x000e280000000400 */
[----:B------:R-:W-:Y:S04]  /*1ec0*/  LDS.U16 R7, [R10+0xa08] ;  /* 0x000a08000a077984 */ /* 0x000fe80000000400 */
[----:B------:R1:W2:Y:S02]  /*1ed0*/  LDS.U16 R8, [R10+0x808] ;  /* 0x000808000a087984 */ /* 0x0002a40000000400 */
[----:B-1----:R-:W-:Y:S01]  /*1ee0*/  IMAD.IADD R10, R103, 0x1, R10 ;  /* 0x00000001670a7824 */ /* 0x002fe200078e020a */
[----:B0-----:R-:W-:-:S04]  /*1ef0*/  PRMT R5, R6, 0x5410, R5 ;  /* 0x0000541006057816 */ /* 0x001fc80000000005 */
[-C--:B------:R-:W-:Y:S02]  /*1f00*/  F2FP.F16.E4M3.UNPACK_B R6, R5.reuse ;  /* 0x00000005ff06723e */ /* 0x080fe400020006ff */
[----:B------:R-:W-:Y:S02]  /*1f10*/  F2FP.F16.E4M3.UNPACK_B R5, R5.H1 ;  /* 0x00000005ff05723e */ /* 0x000fe400030006ff */
[----:B--2---:R-:W-:Y:S01]  /*1f20*/  PRMT R7, R8, 0x5410, R7 ;  /* 0x0000541008077816 */ /* 0x004fe20000000007 */
[--C-:B------:R-:W-:Y:S02]  /*1f30*/  HADD2.F32 R108, -RZ, R6.reuse.H0_H0 ;  /* 0x20000006ff6c7230 */ /* 0x100fe40000004100 */
[----:B------:R-:W-:Y:S01]  /*1f40*/  HADD2.F32 R9, -RZ, R6.H1_H1 ;  /* 0x30000006ff097230 */ /* 0x000fe20000004100 */
[-C--:B------:R-:W-:Y:S01]  /*1f50*/  F2FP.F16.E4M3.UNPACK_B R8, R7.reuse ;  /* 0x00000007ff08723e */ /* 0x080fe200020006ff */
[--C-:B------:R-:W-:Y:S01]  /*1f60*/  HADD2.F32 R109, -RZ, R5.reuse.H0_H0 ;  /* 0x20000005ff6d7230 */ /* 0x100fe20000004100 */
[----:B------:R-:W-:Y:S01]  /*1f70*/  F2FP.F16.E4M3.UNPACK_B R7, R7.H1 ;  /* 0x00000007ff07723e */ /* 0x000fe200030006ff */
[----:B------:R-:W-:Y:S01]  /*1f80*/  HADD2.F32 R6, -RZ, R5.H1_H1 ;  /* 0x30000005ff067230 */ /* 0x000fe20000004100 */
[----:B------:R-:W-:Y:S01]  /*1f90*/  F2FP.BF16.F32.PACK_AB R108, R9, R108 ;  /* 0x0000006c096c723e */ /* 0x000fe200000010ff */
[----:B------:R-:W-:-:S02]  /*1fa0*/  HADD2.F32 R110, -RZ, R8.H0_H0 ;  /* 0x20000008ff6e7230 */ /* 0x000fc40000004100 */
[----:B------:R-:W-:Y:S01]  /*1fb0*/  HADD2.F32 R5, -RZ, R8.H1_H1 ;  /* 0x30000008ff057230 */ /* 0x000fe20000004100 */
[----:B------:R-:W-:Y:S01]  /*1fc0*/  F2FP.BF16.F32.PACK_AB R109, R6, R109 ;  /* 0x0000006d066d723e */ /* 0x000fe200000010ff */
[--C-:B------:R-:W-:Y:S02]  /*1fd0*/  HADD2.F32 R111, -RZ, R7.reuse.H0_H0 ;  /* 0x20000007ff6f7230 */ /* 0x100fe40000004100 */
[----:B------:R-:W-:Y:S01]  /*1fe0*/  HADD2.F32 R8, -RZ, R7.H1_H1 ;  /* 0x30000007ff087230 */ /* 0x000fe20000004100 */
[----:B------:R-:W-:-:S04]  /*1ff0*/  F2FP.BF16.F32.PACK_AB R110, R5, R110 ;  /* 0x0000006e056e723e */ /* 0x000fc800000010ff */
[----:B------:R-:W-:-:S04]  /*2000*/  F2FP.BF16.F32.PACK_AB R111, R8, R111 ;  /* 0x0000006f086f723e */ /* 0x000fc800000010ff */
        /* <DEDUP_REMOVED lines=8> */
[----:B------:R-:W1:Y:S01]  /*2090*/  LDS.U16 R8, [R10+0x808] ;  /* 0x000808000a087984 */ /* 0x000e620000000400 */
[----:B0-----:R-:W-:-:S04]  /*20a0*/  PRMT R5, R6, 0x5410, R5 ;  /* 0x0000541006057816 */ /* 0x001fc80000000005 */
[-C--:B------:R-:W-:Y:S02]  /*20b0*/  F2FP.F16.E4M3.UNPACK_B R6, R5.reuse ;  /* 0x00000005ff06723e */ /* 0x080fe400020006ff */
[----:B------:R-:W-:Y:S02]  /*20c0*/  F2FP.F16.E4M3.UNPACK_B R5, R5.H1 ;  /* 0x00000005ff05723e */ /* 0x000fe400030006ff */
[----:B-1----:R-:W-:Y:S01]  /*20d0*/  PRMT R7, R8, 0x5410, R7 ;  /* 0x0000541008077816 */ /* 0x002fe20000000007 */
        /* <DEDUP_REMOVED lines=15> */
[----:B------:R-:W-:Y:S03]  /*21d0*/  HGMMA.64x128x16.F32.BF16 R24, R108, gdesc[UR4], R24, gsb0 ;  /* 0x01e000046c187df0 */ /* 0x000fe60008001818 */
[----:B------:R-:W-:Y:S02]  /*21e0*/  WARPGROUP.DEPBAR.LE gsb0, 0x0 ;  /* 0x00008000000079c5 */ /* 0x000fe40000010000 */
[----:B------:R-:W-:Y:S05]  /*21f0*/  @!P2 BRA `(.L_x_24) ;  /* 0x000000000090a947 */ /* 0x000fea0003800000 */
[----:B------:R-:W-:Y:S05]  /*2200*/  @!P0 BRA `(.L_x_25) ;  /* 0x0000000000048947 */ /* 0x000fea0003800000 */
[----:B------:R-:W-:Y:S01]  /*2210*/  BPT.TRAP 0x1 ;  /* 0x000000040000795c */ /* 0x000fe20000300000 */
.L_x_25:
[----:B------:R-:W-:Y:S01]  /*2220*/  IMAD R5, R4, 0x1000, R23 ;  /* 0x0000100004057824 */ /* 0x000fe200078e0217 */
[----:B------:R-:W-:Y:S06]  /*2230*/  @P1 BRA `(.L_x_26) ;  /* 0x0000000000081947 */ /* 0x000fec0003800000 */
[----:B------:R-:W0:Y:S02]  /*2240*/  SYNCS.PHASECHK.TRANS64.TRYWAIT P1, [R3+URZ], R20 ;  /* 0x00000014030075a7 */ /* 0x000e24000802017f */
[----:B0-----:R-:W-:Y:S05]  /*2250*/  @!P1 BRA `(.L_x_27) ;  /* 0x0000007800909947 */ /* 0x001fea0003800000 */
.L_x_26:
[----:B0-----:R-:W-:Y:S01]  /*2260*/  LDS.U16 R3, [R5+UR44+0xa00] ;  /* 0x000a002c05037984 */ /* 0x001fe20008000400 */
[----:B------:R-:W-:-:S03]  /*2270*/  VIADD R6, R5, UR44 ;  /* 0x0000002c05067c36 */ /* 0x000fc60008000000 */
[----:B------:R-:W0:Y:S01]  /*2280*/  LDS.U16 R8, [R5+UR44+0x800] ;  /* 0x0008002c05087984 */ /* 0x000e220008000400 */
[----:B------:R-:W-:-:S03]  /*2290*/  IMAD.IADD R14, R103, 0x1, R6 ;  /* 0x00000001670e7824 */ /* 0x000fc600078e0206 */
[----:B------:R-:W-:Y:S04]  /*22a0*/  LDS.U16 R7, [R5+UR44+0xa08] ;  /* 0x000a082c05077984 */ /* 0x000fe80008000400 */
[----:B------:R-:W1:Y:S04]  /*22b0*/  LDS.U16 R10, [R5+UR44+0x808] ;  /* 0x0008082c050a7984 */ /* 0x000e680008000400 */
[----:B------:R-:W-:Y:S04]  /*22c0*/  LDS.U16 R11, [R14+0xa00] ;  /* 0x000a00000e0b7984 */ /* 0x000fe80000000400 */
[----:B------:R-:W2:Y:S04]  /*22d0*/  LDS.U16 R6, [R14+0x800] ;  /* 0x000800000e067984 */ /* 0x000ea80000000400 */
[----:B------:R-:W-:Y:S04]  /*22e0*/  LDS.U16 R13, [R14+0xa08] ;  /* 0x000a08000e0d7984 */ /* 0x000fe80000000400 */
[----:B------:R-:W3:Y:S01]  /*22f0*/  LDS.U16 R12, [R14+0x808] ;  /* 0x000808000e0c7984 */ /* 0x000ee20000000400 */
        /* <DEDUP_REMOVED lines=11> */
[--C-:B------:R-:W-:Y:S01]  /*23b0*/  HADD2.F32 R98, -RZ, R9.reuse.H0_H0 ;  /* 0x20000009ff627230 */ /* 0x100fe20000004100 */
[----:B--2---:R-:W-:Y:S01]  /*23c0*/  PRMT R11, R6, 0x5410, R11 ;  /* 0x00005410060b7816 */ /* 0x004fe2000000000b */
[----:B------:R-:W-:Y:S01]  /*23d0*/  HADD2.F32 R9, -RZ, R9.H1_H1 ;  /* 0x30000009ff097230 */ /* 0x000fe20000004100 */
[----:B------:R-:W-:Y:S01]  /*23e0*/  F2FP.BF16.F32.PACK_AB R97, R8, R97 ;  /* 0x000000610861723e */ /* 0x000fe200000010ff */
[----:B------:R-:W-:-:S02]  /*23f0*/  HADD2.F32 R99, -RZ, R7.H0_H0 ;  /* 0x20000007ff637230 */ /* 0x000fc40000004100 */
[----:B------:R-:W-:Y:S01]  /*2400*/  HADD2.F32 R10, -RZ, R7.H1_H1 ;  /* 0x30000007ff0a7230 */ /* 0x000fe20000004100 */
[----:B------:R-:W-:Y:S02]  /*2410*/  F2FP.BF16.F32.PACK_AB R98, R9, R98 ;  /* 0x000000620962723e */ /* 0x000fe400000010ff */
[----:B---3--:R-:W-:Y:S02]  /*2420*/  PRMT R13, R12, 0x5410, R13 ;  /* 0x000054100c0d7816 */ /* 0x008fe4000000000d */
[----:B------:R-:W-:-:S07]  /*2430*/  F2FP.BF16.F32.PACK_AB R99, R10, R99 ;  /* 0x000000630a63723e */ /* 0x000fce00000010ff */
.L_x_24:
[----:B------:R-:W-:-:S13]  /*2440*/  ISETP.NE.AND P1, PT, RZ, UR41, PT ;  /* 0x00000029ff007c0c */ /* 0x000fda000bf25270 */
[----:B------:R-:W-:Y:S05]  /*2450*/  @!P1 BRA `(.L_x_28) ;  /* 0x0000001000309947 */ /* 0x000fea0003800000 */
[----:B------:R-:W-:-:S13]  /*2460*/  ISETP.GT.AND P1, PT, R21, 0x80, PT ;  /* 0x000000801500780c */ /* 0x000fda0003f24270 */
[----:B------:R-:W-:Y:S02]  /*2470*/  @!P1 IMAD.SHL.U32 R6, R4, 0x1000, RZ ;  /* 0x0000100004069824 */ /* 0x000fe400078e00ff */
[----:B------:R-:W-:Y:S01]  /*2480*/  @!P1 IMAD.U32 R3, RZ, RZ, UR36 ;  /* 0x00000024ff039e24 */ /* 0x000fe2000f8e00ff */
[----:B------:R-:W-:Y:S06]  /*2490*/  @!P1 BRA `(.L_x_29) ;  /* 0x0000000800889947 */ /* 0x000fec0003800000 */
[----:B------:R-:W-:Y:S02]  /*24a0*/  IMAD.MOV.U32 R9, RZ, RZ, R4 ;  /* 0x000000ffff097224 */ /* 0x000fe400078e0004 */
[----:B------:R-:W-:Y:S02]  /*24b0*/  IMAD.U32 R5, RZ, RZ, UR41 ;  /* 0x00000029ff057e24 */ /* 0x000fe4000f8e00ff */
[----:B------:R-:W-:-:S07]  /*24c0*/  IMAD.U32 R3, RZ, RZ, UR36 ;  /* 0x00000024ff037e24 */ /* 0x000fce000f8e00ff */
.L_x_37:
[----:B------:R-:W-:Y:S01]  /*24d0*/  IMAD.MOV.U32 R7, RZ, RZ, 0x40000040 ;  /* 0x40000040ff077424 */ /* 0x000fe200078e00ff */
[----:B------:R-:W-:Y:S01]  /*24e0*/  LEA R6, R9, UR5, 0xa ;  /* 0x0000000509067c11 */ /* 0x000fe2000f8e50ff */
[----:B------:R-:W-:Y:S05]  /*24f0*/  YIELD ;  /* 0x0000000000007946 */ /* 0x000fea0003800000 */
[----:B------:R-:W-:Y:S05]  /*2500*/  WARPSYNC.ALL ;  /* 0x0000000000007948 */ /* 0x000fea0003800000 */
[----:B------:R-:W-:Y:S01]  /*2510*/  R2UR UR6, R6 ;  /* 0x00000000060672ca */ /* 0x000fe200000e0000 */
[----:B------:R-:W-:Y:S01]  /*2520*/  WARPGROUP.ARRIVE ;  /* 0x00000000000079c5 */ /* 0x000fe20000000000 */
[----:B------:R-:W-:Y:S01]  /*2530*/  R2UR UR7, R7 ;  /* 0x00000000070772ca */ /* 0x000fe200000e0000 */
[----:B------:R-:W-:-:S05]  /*2540*/  VIADD R4, R9, 0x1 ;  /* 0x0000000109047836 */ /* 0x000fca0000000000 */
[----:B------:R-:W-:-:S04]  /*2550*/  ISETP.NE.AND P1, PT, R4, 0xb, PT ;  /* 0x0000000b0400780c */ /* 0x000fc80003f25270 */
[----:B------:R-:W-:Y:S02]  /*2560*/  SEL R15, RZ, 0x1, P1 ;  /* 0x00000001ff0f7807 */ /* 0x000fe40000800000 */
[----:B------:R-:W-:Y:S01]  /*2570*/  SEL R4, R4, RZ, P1 ;  /* 0x000000ff04047207 */ /* 0x000fe20000800000 */
[----:B------:R-:W-:Y:S01]  /*2580*/  HGMMA.64x128x16.F32.BF16 R24, R96, gdesc[UR4], R24, gsb0 ;  /* 0x01e0000460187df0 */ /* 0x000fe20008001818 */
[----:B------:R-:W-:Y:S02]  /*2590*/  LOP3.LUT R0, R0, R15, RZ, 0x3c, !PT ;  /* 0x0000000f00007212 */ /* 0x000fe400078e3cff */
[----:B------:R-:W-:Y:S02]  /*25a0*/  WARPGROUP.DEPBAR.LE gsb0, 0x0 ;  /* 0x00008000000079c5 */ /* 0x000fe40000010000 */
[----:B------:R-:W-:Y:S05]  /*25b0*/  @!P0 BRA `(.L_x_30) ;  /* 0x0000000000048947 */ /* 0x000fea0003800000 */
[----:B------:R-:W-:Y:S01]  /*25c0*/  BPT.TRAP 0x1 ;  /* 0x000000040000795c */ /* 0x000fe20000300000 */
.L_x_30:
[-C--:B------:R-:W-:Y:S01]  /*25d0*/  F2FP.F16.E4M3.UNPACK_B R7, R11.reuse ;  /* 0x0000000bff07723e */ /* 0x080fe200020006ff */
[----:B------:R-:W-:Y:S01]  /*25e0*/  VIADD R14, R6, 0x2 ;  /* 0x00000002060e7836 */ /* 0x000fe20000000000 */
[----:B------:R-:W-:Y:S01]  /*25f0*/  F2FP.F16.E4M3.UNPACK_B R11, R11.H1 ;  /* 0x0000000bff0b723e */ /* 0x000fe200030006ff */
[----:B------:R-:W-:Y:S01]  /*2600*/  IMAD.MOV.U32 R15, RZ, RZ, 0x40000040 ;  /* 0x40000040ff0f7424 */ /* 0x000fe200078e00ff */
[-C--:B------:R-:W-:Y:S01]  /*2610*/  F2FP.F16.E4M3.UNPACK_B R10, R13.reuse ;  /* 0x0000000dff0a723e */ /* 0x080fe200020006ff */
[----:B------:R-:W-:Y:S01]  /*2620*/  HADD2.F32 R108, -RZ, R7.H0_H0 ;  /* 0x20000007ff6c7230 */ /* 0x000fe20000004100 */
[----:B------:R-:W-:Y:S01]  /*2630*/  F2FP.F16.E4M3.UNPACK_B R13, R13.H1 ;  /* 0x0000000dff0d723e */ /* 0x000fe200030006ff */
[--C-:B------:R-:W-:Y:S01]  /*2640*/  HADD2.F32 R109, -RZ, R11.reuse.H0_H0 ;  /* 0x2000000bff6d7230 */ /* 0x100fe20000004100 */
[----:B------:R-:W-:Y:S01]  /*2650*/  R2UR UR6, R14 ;  /* 0x000000000e0672ca */ /* 0x000fe200000e0000 */
[----:B------:R-:W-:Y:S01]  /*2660*/  HADD2.F32 R8, -RZ, R11.H1_H1 ;  /* 0x3000000bff087230 */ /* 0x000fe20000004100 */
[----:B------:R-:W-:Y:S01]  /*2670*/  R2UR UR7, R15 ;  /* 0x000000000f0772ca */ /* 0x000fe200000e0000 */
[--C-:B------:R-:W-:Y:S01]  /*2680*/  HADD2.F32 R110, -RZ, R10.reuse.H0_H0 ;  /* 0x2000000aff6e7230 */ /* 0x100fe20000004100 */
[----:B------:R-:W-:Y:S01]  /*2690*/  LEA R14, R4, UR44, 0x3 ;  /* 0x0000002c040e7c11 */ /* 0x000fe2000f8e18ff */
[----:B------:R-:W-:Y:S01]  /*26a0*/  HADD2.F32 R11, -RZ, R10.H1_H1 ;  /* 0x3000000aff0b7230 */ /* 0x000fe20000004100 */
[----:B------:R-:W-:Y:S01]  /*26b0*/  SHF.L.U32 R15, R0, 0x1f, RZ ;  /* 0x0000001f000f7819 */ /* 0x000fe200000006ff */
[----:B------:R-:W-:Y:S01]  /*26c0*/  HADD2.F32 R7, -RZ, R7.H1_H1 ;  /* 0x30000007ff077230 */ /* 0x000fe20000004100 */
[----:B------:R-:W-:Y:S01]  /*26d0*/  F2FP.BF16.F32.PACK_AB R109, R8, R109 ;  /* 0x0000006d086d723e */ /* 0x000fe200000010ff */
[--C-:B------:R-:W-:Y:S01]  /*26e0*/  HADD2.F32 R111, -RZ, R13.reuse.H0_H0 ;  /* 0x2000000dff6f7230 */ /* 0x100fe20000004100 */
[----:B------:R-:W-:Y:S01]  /*26f0*/  F2FP.BF16.F32.PACK_AB R110, R11, R110 ;  /* 0x0000006e0b6e723e */ /* 0x000fe200000010ff */
[----:B------:R-:W-:Y:S01]  /*2700*/  HADD2.F32 R10, -RZ, R13.H1_H1 ;  /* 0x3000000dff0a7230 */ /* 0x000fe20000004100 */
[----:B------:R-:W-:Y:S01]  /*2710*/  F2FP.BF16.F32.PACK_AB R108, R7, R108 ;  /* 0x0000006c076c723e */ /* 0x000fe200000010ff */
[----:B------:R0:W1:Y:S01]  /*2720*/  SYNCS.PHASECHK.TRANS64.TRYWAIT P1, [R14+URZ], R15 ;  /* 0x0000000f0e0075a7 */ /* 0x000062000802017f */
[----:B------:R-:W-:-:S02]  /*2730*/  IMAD R8, R9, 0x1000, R104 ;  /* 0x0000100009087824 */ /* 0x000fc400078e0268 */
[----:B------:R-:W-:-:S03]  /*2740*/  F2FP.BF16.F32.PACK_AB R111, R10, R111 ;  /* 0x0000006f0a6f723e */ /* 0x000fc600000010ff */
[----:B------:R-:W-:Y:S01]  /*2750*/  IADD3 R10, R8, UR44, R23 ;  /* 0x0000002c080a7c10 */ /* 0x000fe2000fffe017 */
[----:B------:R-:W-:-:S06]  /*2760*/  WARPGROUP.ARRIVE ;  /* 0x00000000000079c5 */ /* 0x000fcc0000000000 */
[----:B------:R-:W-:Y:S03]  /*2770*/  HGMMA.64x128x16.F32.BF16 R24, R108, gdesc[UR4], R24, gsb0 ;  /* 0x01e000046c187df0 */ /* 0x000fe60008001818 */
[----:B------:R-:W-:Y:S02]  /*2780*/  WARPGROUP.DEPBAR.LE gsb0, 0x0 ;  /* 0x00008000000079c5 */ /* 0x000fe40000010000 */
[----:B------:R-:W-:Y:S04]  /*2790*/  LDS.U16 R9, [R10+0xa08] ;  /* 0x000a08000a097984 */ /* 0x000fe80000000400 */
[----:B------:R-:W2:Y:S04]  /*27a0*/  LDS.U16 R12, [R10+0x808] ;  /* 0x000808000a0c7984 */ /* 0x000ea80000000400 */
[----:B------:R-:W-:Y:S04]  /*27b0*/  LDS.U16 R7, [R10+0xa00] ;  /* 0x000a00000a077984 */ /* 0x000fe80000000400 */
[----:B------:R-:W3:Y:S01]  /*27c0*/  LDS.U16 R8, [R10+0x800] ;  /* 0x000800000a087984 */ /* 0x000ee20000000400 */
[----:B--2---:R-:W-:Y:S01]  /*27d0*/  PRMT R12, R12, 0x5410, R9 ;  /* 0x000054100c0c7816 */ /* 0x004fe20000000009 */
[----:B------:R-:W-:-:S03]  /*27e0*/  IMAD.MOV.U32 R9, RZ, RZ, 0x40000040 ;  /* 0x40000040ff097424 */ /* 0x000fc600078e00ff */
[-C--:B------:R-:W-:Y:S02]  /*27f0*/  F2FP.F16.E4M3.UNPACK_B R13, R12.reuse ;  /* 0x0000000cff0d723e */ /* 0x080fe400020006ff */
[----:B------:R-:W-:Y:S02]  /*2800*/  F2FP.F16.E4M3.UNPACK_B R12, R12.H1 ;  /* 0x0000000cff0c723e */ /* 0x000fe400030006ff */
[----:B---3--:R-:W-:Y:S01]  /*2810*/  PRMT R7, R8, 0x5410, R7 ;  /* 0x0000541008077816 */ /* 0x008fe20000000007 */
[----:B------:R-:W-:Y:S01]  /*2820*/  VIADD R8, R6, 0x4 ;  /* 0x0000000406087836 */ /* 0x000fe20000000000 */
[----:B------:R-:W-:Y:S01]  /*2830*/  R2UR UR7, R9 ;  /* 0x00000000090772ca */ /* 0x000fe200000e0000 */
[--C-:B------:R-:W-:Y:S01]  /*2840*/  HADD2.F32 R110, -RZ, R13.reuse.H0_H0 ;  /* 0x2000000dff6e7230 */ /* 0x100fe20000004100 */
[-C--:B------:R-:W-:Y:S01]  /*2850*/  F2FP.F16.E4M3.UNPACK_B R11, R7.reuse ;  /* 0x00000007ff0b723e */ /* 0x080fe200020006ff */
[----:B------:R-:W-:Y:S01]  /*2860*/  HADD2.F32 R111, -RZ, R12.H0_H0 ;  /* 0x2000000cff6f7230 */ /* 0x000fe20000004100 */
[----:B------:R-:W-:Y:S01]  /*2870*/  F2FP.F16.E4M3.UNPACK_B R7, R7.H1 ;  /* 0x00000007ff07723e */ /* 0x000fe200030006ff */
[----:B------:R-:W-:Y:S01]  /*2880*/  HADD2.F32 R13, -RZ, R13.H1_H1 ;  /* 0x3000000dff0d7230 */ /* 0x000fe20000004100 */
[----:B------:R-:W-:Y:S01]  /*2890*/  R2UR UR6, R8 ;  /* 0x00000000080672ca */ /* 0x000fe200000e0000 */
[----:B------:R-:W-:-:S02]  /*28a0*/  HADD2.F32 R108, -RZ, R11.H0_H0 ;  /* 0x2000000bff6c7230 */ /* 0x000fc40000004100 */
[----:B------:R-:W-:Y:S01]  /*28b0*/  HADD2.F32 R11, -RZ, R11.H1_H1 ;  /* 0x3000000bff0b7230 */ /* 0x000fe20000004100 */
[----:B------:R-:W-:Y:S01]  /*28c0*/  F2FP.BF16.F32.PACK_AB R110, R13, R110 ;  /* 0x0000006e0d6e723e */ /* 0x000fe200000010ff */
[--C-:B------:R-:W-:Y:S02]  /*28d0*/  HADD2.F32 R109, -RZ, R7.reuse.H0_H0 ;  /* 0x20000007ff6d7230 */ /* 0x100fe40000004100 */
[----:B------:R-:W-:Y:S01]  /*28e0*/  HADD2.F32 R8, -RZ, R7.H1_H1 ;  /* 0x30000007ff087230 */ /* 0x000fe20000004100 */
[----:B------:R-:W-:Y:S01]  /*28f0*/  F2FP.BF16.F32.PACK_AB R108, R11, R108 ;  /* 0x0000006c0b6c723e */ /* 0x000fe200000010ff */
[----:B------:R-:W-:Y:S02]  /*2900*/  HADD2.F32 R12, -RZ, R12.H1_H1 ;  /* 0x3000000cff0c7230 */ /* 0x000fe40000004100 */
[----:B------:R-:W-:Y:S01]  /*2910*/  VIADD R6, R6, 0x6 ;  /* 0x0000000606067836 */ /* 0x000fe20000000000 */
[----:B------:R-:W-:Y:S02]  /*2920*/  F2FP.BF16.F32.PACK_AB R109, R8, R109 ;  /* 0x0000006d086d723e */ /* 0x000fe400000010ff */
[----:B------:R-:W-:Y:S01]  /*2930*/  F2FP.BF16.F32.PACK_AB R111, R12, R111 ;  /* 0x0000006f0c6f723e */ /* 0x000fe200000010ff */
[----:B------:R-:W-:-:S03]  /*2940*/  IMAD.IADD R12, R103, 0x1, R10 ;  /* 0x00000001670c7824 */ /* 0x000fc600078e020a */
[----:B------:R-:W-:-:S06]  /*2950*/  WARPGROUP.ARRIVE ;  /* 0x00000000000079c5 */ /* 0x000fcc0000000000 */
[----:B------:R-:W-:Y:S01]  /*2960*/  HGMMA.64x128x16.F32.BF16 R24, R108, gdesc[UR4], R24, gsb0 ;  /* 0x01e000046c187df0 */ /* 0x000fe20008001818 */
[----:B------:R-:W-:Y:S02]  /*2970*/  R2UR UR6, R6 ;  /* 0x00000000060672ca */ /* 0x000fe400000e0000 */
[----:B------:R-:W-:Y:S02]  /*2980*/  WARPGROUP.DEPBAR.LE gsb0, 0x0 ;  /* 0x00008000000079c5 */ /* 0x000fe40000010000 */
[----:B------:R-:W-:Y:S04]  /*2990*/  LDS.U16 R7, [R12+0xa00] ;  /* 0x000a00000c077984 */ /* 0x000fe80000000400 */
[----:B------:R-:W2:Y:S04]  /*29a0*/  LDS.U16 R8, [R12+0x800] ;  /* 0x000800000c087984 */ /* 0x000ea80000000400 */
[----:B------:R-:W-:Y:S04]  /*29b0*/  LDS.U16 R9, [R12+0xa08] ;  /* 0x000a08000c097984 */ /* 0x000fe80000000400 */
[----:B------:R-:W3:Y:S01]  /*29c0*/  LDS.U16 R10, [R12+0x808] ;  /* 0x000808000c0a7984 */ /* 0x000ee20000000400 */
[----:B--2---:R-:W-:-:S04]  /*29d0*/  PRMT R7, R8, 0x5410, R7 ;  /* 0x0000541008077816 */ /* 0x004fc80000000007 */
[----:B------:R-:W-:Y:S02]  /*29e0*/  F2FP.F16.E4M3.UNPACK_B R8, R7 ;  /* 0x00000007ff08723e */ /* 0x000fe400020006ff */
[----:B---3--:R-:W-:-:S03]  /*29f0*/  PRMT R9, R10, 0x5410, R9 ;  /* 0x000054100a097816 */ /* 0x008fc60000000009 */
[--C-:B------:R-:W-:Y:S02]  /*2a00*/  HADD2.F32 R108, -RZ, R8.reuse.H0_H0 ;  /* 0x20000008ff6c7230 */ /* 0x100fe40000004100 */
[----:B------:R-:W-:Y:S01]  /*2a10*/  HADD2.F32 R11, -RZ, R8.H1_H1 ;  /* 0x30000008ff0b7230 */ /* 0x000fe20000004100 */
[----:B------:R-:W-:Y:S01]  /*2a20*/  F2FP.F16.E4M3.UNPACK_B R8, R7.H1 ;  /* 0x00000007ff08723e */ /* 0x000fe200030006ff */
[----:B------:R-:W-:Y:S01]  /*2a30*/  IMAD.MOV.U32 R7, RZ, RZ, 0x40000040 ;  /* 0x40000040ff077424 */ /* 0x000fe200078e00ff */
[-C--:B------:R-:W-:Y:S02]  /*2a40*/  F2FP.F16.E4M3.UNPACK_B R10, R9.reuse ;  /* 0x00000009ff0a723e */ /* 0x080fe400020006ff */
[----:B------:R-:W-:Y:S01]  /*2a50*/  F2FP.F16.E4M3.UNPACK_B R9, R9.H1 ;  /* 0x00000009ff09723e */ /* 0x000fe200030006ff */
[--C-:B------:R-:W-:Y:S01]  /*2a60*/  HADD2.F32 R109, -RZ, R8.reuse.H0_H0 ;  /* 0x20000008ff6d7230 */ /* 0x100fe20000004100 */
[----:B------:R-:W-:Y:S01]  /*2a70*/  R2UR UR7, R7 ;  /* 0x00000000070772ca */ /* 0x000fe200000e0000 */
        /* <DEDUP_REMOVED lines=12> */
[----:B01----:R-:W-:Y:S05]  /*2b40*/  @!P0 BRA `(.L_x_31) ;  /* 0x0000000000048947 */ /* 0x003fea0003800000 */
[----:B------:R-:W-:Y:S01]  /*2b50*/  BPT.TRAP 0x1 ;  /* 0x000000040000795c */ /* 0x000fe20000300000 */
.L_x_31:
[----:B------:R-:W-:Y:S01]  /*2b60*/  UISETP.GT.U32.AND UP0, UPT, UR38, 0x1, UPT ;  /* 0x000000012600788c */ /* 0x000fe2000bf04070 */
[----:B------:R-:W-:-:S05]  /*2b70*/  LEA R6, R3, UR44, 0x3 ;  /* 0x0000002c03067c11 */ /* 0x000fca000f8e18ff */
[----:B------:R-:W-:Y:S01]  /*2b80*/  PLOP3.LUT P2, PT, PT, PT, UP0, 0x80, 0x0 ;  /* 0x000000000000781c */ /* 0x000fe20003f4f008 */
[----:B------:R-:W-:-:S05]  /*2b90*/  VIADD R6, R6, 0x58 ;  /* 0x0000005806067836 */ /* 0x000fca0000000000 */
[----:B------:R-:W-:-:S04]  /*2ba0*/  PRMT R6, RZ, 0x654, R6 ;  /* 0x00000654ff067816 */ /* 0x000fc80000000006 */
[----:B------:R0:W-:Y:S03]  /*2bb0*/  SYNCS.ARRIVE.TRANS64.RED.A1T0 RZ, [R6+URZ], RZ ;  /* 0x000000ff06ff79a7 */ /* 0x0001e6000810043f */
[----:B------:R-:W-:Y:S05]  /*2bc0*/  @P2 BRA `(.L_x_32) ;  /* 0x0000000000042947 */ /* 0x000fea0003800000 */
[----:B------:R-:W-:Y:S01]  /*2bd0*/  BPT.TRAP 0x1 ;  /* 0x000000040000795c */ /* 0x000fe20000300000 */
.L_x_32:
[----:B------:R-:W-:-:S05]  /*2be0*/  VIADD R3, R3, 0x1 ;  /* 0x0000000103037836 */ /* 0x000fca0000000000 */
[----:B------:R-:W-:-:S04]  /*2bf0*/  ISETP.NE.AND P2, PT, R3, 0xb, PT ;  /* 0x0000000b0300780c */ /* 0x000fc80003f45270 */
[----:B------:R-:W-:Y:S01]  /*2c00*/  SEL R3, R3, RZ, P2 ;  /* 0x000000ff03037207 */ /* 0x000fe20001000000 */
[----:B------:R-:W-:Y:S08]  /*2c10*/  @!P0 BRA `(.L_x_33) ;  /* 0x0000000000048947 */ /* 0x000ff00003800000 */
[----:B------:R-:W-:Y:S01]  /*2c20*/  BPT.TRAP 0x1 ;  /* 0x000000040000795c */ /* 0x000fe20000300000 */
.L_x_33:
[----:B------:R-:W-:Y:S04]  /*2c30*/  BSSY B0, `(.L_x_34) ;  /* 0x0000004000007945 */ /* 0x000fe80003800000 */
[----:B------:R-:W-:Y:S05]  /*2c40*/  @P1 BRA `(.L_x_35) ;  /* 0x0000000000081947 */ /* 0x000fea0003800000 */
[----:B------:R-:W1:Y:S02]  /*2c50*/  SYNCS.PHASECHK.TRANS64.TRYWAIT P1, [R14+URZ], R15 ;  /* 0x0000000f0e0075a7 */ /* 0x000e64000802017f */
[----:B-1----:R-:W-:Y:S05]  /*2c60*/  @!P1 BRA `(.L_x_36) ;  /* 0x0000007000209947 */ /* 0x002fea0003800000 */
.L_x_35:
[----:B------:R-:W-:Y:S05]  /*2c70*/  BSYNC B0 ;  /* 0x0000000000007941 */ /* 0x000fea0003800000 */
.L_x_34:
[----:B------:R-:W-:Y:S01]  /*2c80*/  IMAD.SHL.U32 R106, R4, 0x1000, RZ ;  /* 0x00001000046a7824 */ /* 0x000fe200078e00ff */
[C---:B------:R-:W-:Y:S01]  /*2c90*/  ISETP.GT.AND P1, PT, R5.reuse, 0x2, PT ;  /* 0x000000020500780c */ /* 0x040fe20003f24270 */
[----:B------:R-:W-:-:S03]  /*2ca0*/  VIADD R5, R5, 0xffffffff ;  /* 0xffffffff05057836 */ /* 0x000fc60000000000 */
[----:B0-----:R-:W-:-:S05]  /*2cb0*/  IADD3 R6, R106, UR44, R23 ;  /* 0x0000002c6a067c10 */ /* 0x001fca000fffe017 */
[----:B------:R-:W-:Y:S01]  /*2cc0*/  LDS.U16 R7, [R6+0xa00] ;  /* 0x000a000006077984 */ /* 0x000fe20000000400 */
[----:B------:R-:W-:-:S03]  /*2cd0*/  IMAD.IADD R20, R103, 0x1, R6 ;  /* 0x0000000167147824 */ /* 0x000fc600078e0206 */
[----:B------:R-:W0:Y:S04]  /*2ce0*/  LDS.U16 R8, [R6+0x800] ;  /* 0x0008000006087984 */ /* 0x000e280000000400 */
[----:B------:R-:W-:Y:S04]  /*2cf0*/  LDS.U16 R9, [R6+0xa08] ;  /* 0x000a080006097984 */ /* 0x000fe80000000400 */
[----:B------:R-:W2:Y:S04]  /*2d00*/  LDS.U16 R10, [R6+0x808] ;  /* 0x00080800060a7984 */ /* 0x000ea80000000400 */
[----:B------:R-:W-:Y:S04]  /*2d10*/  LDS.U16 R11, [R20+0xa00] ;  /* 0x000a0000140b7984 */ /* 0x000fe80000000400 */
[----:B------:R-:W3:Y:S04]  /*2d20*/  LDS.U16 R12, [R20+0x800] ;  /* 0x00080000140c7984 */ /* 0x000ee80000000400 */
[----:B------:R-:W-:Y:S04]  /*2d30*/  LDS.U16 R13, [R20+0xa08] ;  /* 0x000a0800140d7984 */ /* 0x000fe80000000400 */
[----:B-1----:R-:W1:Y:S01]  /*2d40*/  LDS.U16 R14, [R20+0x808] ;  /* 0x00080800140e7984 */ /* 0x002e620000000400 */
        /* <DEDUP_REMOVED lines=12> */
[----:B---3--:R-:W-:Y:S01]  /*2e10*/  PRMT R11, R12, 0x5410, R11 ;  /* 0x000054100c0b7816 */ /* 0x008fe2000000000b */
[----:B------:R-:W-:Y:S01]  /*2e20*/  HADD2.F32 R7, -RZ, R10.H1_H1 ;  /* 0x3000000aff077230 */ /* 0x000fe20000004100 */
[----:B------:R-:W-:Y:S01]  /*2e30*/  F2FP.BF16.F32.PACK_AB R97, R6, R97 ;  /* 0x000000610661723e */ /* 0x000fe200000010ff */
[----:B------:R-:W-:-:S02]  /*2e40*/  HADD2.F32 R99, -RZ, R9.H0_H0 ;  /* 0x20000009ff637230 */ /* 0x000fc40000004100 */
[----:B------:R-:W-:Y:S01]  /*2e50*/  HADD2.F32 R8, -RZ, R9.H1_H1 ;  /* 0x30000009ff087230 */ /* 0x000fe20000004100 */
[----:B------:R-:W-:Y:S01]  /*2e60*/  F2FP.BF16.F32.PACK_AB R98, R7, R98 ;  /* 0x000000620762723e */ /* 0x000fe200000010ff */
[----:B------:R-:W-:Y:S01]  /*2e70*/  IMAD.MOV.U32 R9, RZ, RZ, R4 ;  /* 0x000000ffff097224 */ /* 0x000fe200078e0004 */
[----:B-1----:R-:W-:Y:S02]  /*2e80*/  PRMT R13, R14, 0x5410, R13 ;  /* 0x000054100e0d7816 */ /* 0x002fe4000000000d */
[----:B------:R-:W-:Y:S01]  /*2e90*/  F2FP.BF16.F32.PACK_AB R99, R8, R99 ;  /* 0x000000630863723e */ /* 0x000fe200000010ff */
[----:B------:R-:W-:Y:S06]  /*2ea0*/  @P1 BRA `(.L_x_37) ;  /* 0xfffffff400881947 */ /* 0x000fec000383ffff */
[----:B------:R-:W-:-:S07]  /*2eb0*/  IMAD.MOV.U32 R6, RZ, RZ, R106 ;  /* 0x000000ffff067224 */ /* 0x000fce00078e006a */
.L_x_29:
[----:B------:R-:W-:Y:S01]  /*2ec0*/  IMAD.MOV.U32 R5, RZ, RZ, 0x40000040 ;  /* 0x40000040ff057424 */ /* 0x000fe200078e00ff */
[----:B------:R-:W-:Y:S01]  /*2ed0*/  LEA R4, R4, UR5, 0xa ;  /* 0x0000000504047c11 */ /* 0x000fe2000f8e50ff */
[----:B------:R-:W-:Y:S05]  /*2ee0*/  WARPSYNC.ALL ;  /* 0x0000000000007948 */ /* 0x000fea0003800000 */
[C---:B------:R-:W-:Y:S01]  /*2ef0*/  R2UR UR6, R4.reuse ;  /* 0x00000000040672ca */ /* 0x040fe200000e0000 */
[----:B------:R-:W-:Y:S01]  /*2f00*/  WARPGROUP.ARRIVE ;  /* 0x00000000000079c5 */ /* 0x000fe20000000000 */
[----:B------:R-:W-:Y:S01]  /*2f10*/  R2UR UR7, R5 ;  /* 0x00000000050772ca */ /* 0x000fe200000e0000 */
[----:B------:R-:W-:Y:S01]  /*2f20*/  VIADD R8, R4, 0x2 ;  /* 0x0000000204087836 */ /* 0x000fe20000000000 */
[----:B------:R-:W-:Y:S01]  /*2f30*/  F2FP.F16.E4M3.UNPACK_B R0, R11 ;  /* 0x0000000bff00723e */ /* 0x000fe200020006ff */
[----:B------:R-:W-:Y:S01]  /*2f40*/  IMAD.MOV.U32 R9, RZ, RZ, 0x40000040 ;  /* 0x40000040ff097424 */ /* 0x000fe200078e00ff */
[----:B------:R-:W-:-:S02]  /*2f50*/  F2FP.F16.E4M3.UNPACK_B R7, R13 ;  /* 0x0000000dff07723e */ /* 0x000fc400020006ff */
[----:B------:R-:W-:Y:S01]  /*2f60*/  F2FP.F16.E4M3.UNPACK_B R11, R11.H1 ;  /* 0x0000000bff0b723e */ /* 0x000fe200030006ff */
[--C-:B------:R-:W-:Y:S01]  /*2f70*/  HADD2.F32 R108, -RZ, R0.reuse.H0_H0 ;  /* 0x20000000ff6c7230 */ /* 0x100fe20000004100 */
[----:B------:R-:W-:Y:S01]  /*2f80*/  F2FP.F16.E4M3.UNPACK_B R13, R13.H1 ;  /* 0x0000000dff0d723e */ /* 0x000fe200030006ff */
[----:B------:R-:W-:Y:S02]  /*2f90*/  HADD2.F32 R5, -RZ, R0.H1_H1 ;  /* 0x30000000ff057230 */ /* 0x000fe40000004100 */
[----:B------:R-:W-:Y:S02]  /*2fa0*/  HADD2.F32 R110, -RZ, R7.H0_H0 ;  /* 0x20000007ff6e7230 */ /* 0x000fe40000004100 */
[----:B------:R-:W-:Y:S01]  /*2fb0*/  HGMMA.64x128x16.F32.BF16 R24, R96, gdesc[UR4], R24, gsb0 ;  /* 0x01e0000460187df0 */ /* 0x000fe20008001818 */
[----:B------:R-:W-:Y:S01]  /*2fc0*/  R2UR UR6, R8 ;  /* 0x00000000080672ca */ /* 0x000fe200000e0000 */
[--C-:B------:R-:W-:Y:S01]  /*2fd0*/  HADD2.F32 R109, -RZ, R11.reuse.H0_H0 ;  /* 0x2000000bff6d7230 */ /* 0x100fe20000004100 */
[----:B------:R-:W-:Y:S01]  /*2fe0*/  R2UR UR7, R9 ;  /* 0x00000000090772ca */ /* 0x000fe200000e0000 */
[----:B------:R-:W-:Y:S01]  /*2ff0*/  HADD2.F32 R0, -RZ, R11.H1_H1 ;  /* 0x3000000bff007230 */ /* 0x000fe20000004100 */
[----:B------:R-:W-:Y:S01]  /*3000*/  F2FP.BF16.F32.PACK_AB R108, R5, R108 ;  /* 0x0000006c056c723e */ /* 0x000fe200000010ff */
[----:B------:R-:W-:-:S02]  /*3010*/  HADD2.F32 R7, -RZ, R7.H1_H1 ;  /* 0x30000007ff077230 */ /* 0x000fc40000004100 */
[--C-:B------:R-:W-:Y:S01]  /*3020*/  HADD2.F32 R111, -RZ, R13.reuse.H0_H0 ;  /* 0x2000000dff6f7230 */ /* 0x100fe20000004100 */
[----:B------:R-:W-:Y:S01]  /*3030*/  F2FP.BF16.F32.PACK_AB R109, R0, R109 ;  /* 0x0000006d006d723e */ /* 0x000fe200000010ff */
[----:B------:R-:W-:Y:S01]  /*3040*/  HADD2.F32 R8, -RZ, R13.H1_H1 ;  /* 0x3000000dff087230 */ /* 0x000fe20000004100 */
[----:B------:R-:W-:Y:S02]  /*3050*/  F2FP.BF16.F32.PACK_AB R110, R7, R110 ;  /* 0x0000006e076e723e */ /* 0x000fe400000010ff */
[----:B------:R-:W-:Y:S02]  /*3060*/  IADD3 R0, R23, R104, R6 ;  /* 0x0000006817007210 */ /* 0x000fe40007ffe006 */
[----:B------:R-:W-:Y:S01]  /*3070*/  F2FP.BF16.F32.PACK_AB R111, R8, R111 ;  /* 0x0000006f086f723e */ /* 0x000fe200000010ff */
[----:B------:R-:W-:-:S03]  /*3080*/  WARPGROUP.DEPBAR.LE gsb0, 0x0 ;  /* 0x00008000000079c5 */ /* 0x000fc60000010000 */
[----:B------:R-:W-:-:S06]  /*3090*/  WARPGROUP.ARRIVE ;  /* 0x00000000000079c5 */ /* 0x000fcc0000000000 */
[----:B------:R-:W-:Y:S03]  /*30a0*/  HGMMA.64x128x16.F32.BF16 R24, R108, gdesc[UR4], R24, gsb0 ;  /* 0x01e000046c187df0 */ /* 0x000fe60008001818 */
[----:B------:R-:W-:Y:S02]  /*30b0*/  WARPGROUP.DEPBAR.LE gsb0, 0x0 ;  /* 0x00008000000079c5 */ /* 0x000fe40000010000 */
[----:B------:R-:W-:Y:S04]  /*30c0*/  LDS.U16 R5, [R0+UR44+0xa00] ;  /* 0x000a002c00057984 */ /* 0x000fe80008000400 */
[----:B------:R-:W0:Y:S04]  /*30d0*/  LDS.U16 R6, [R0+UR44+0x800] ;  /* 0x0008002c00067984 */ /* 0x000e280008000400 */
[----:B------:R-:W-:Y:S04]  /*30e0*/  LDS.U16 R7, [R0+UR44+0xa08] ;  /* 0x000a082c00077984 */ /* 0x000fe80008000400 */
[----:B------:R1:W2:Y:S02]  /*30f0*/  LDS.U16 R8, [R0+UR44+0x808] ;  /* 0x0008082c00087984 */ /* 0x0002a40008000400 */
[----:B-1----:R-:W-:Y:S01]  /*3100*/  VIADD R0, R0, UR44 ;  /* 0x0000002c00007c36 */ /* 0x002fe20008000000 */
[----:B0-----:R-:W-:Y:S01]  /*3110*/  PRMT R5, R6, 0x5410, R5 ;  /* 0x0000541006057816 */ /* 0x001fe20000000005 */
[----:B------:R-:W-:-:S02]  /*3120*/  VIADD R6, R4, 0x4 ;  /* 0x0000000404067836 */ /* 0x000fc40000000000 */
[----:B------:R-:W-:Y:S01]  /*3130*/  VIADD R4, R4, 0x6 ;  /* 0x0000000604047836 */ /* 0x000fe20000000000 */
[-C--:B------:R-:W-:Y:S02]  /*3140*/  F2FP.F16.E4M3.UNPACK_B R9, R5.reuse ;  /* 0x00000005ff09723e */ /* 0x080fe400020006ff */
[----:B------:R-:W-:Y:S02]  /*3150*/  F2FP.F16.E4M3.UNPACK_B R5, R5.H1 ;  /* 0x00000005ff05723e */ /* 0x000fe400030006ff */
[----:B--2---:R-:W-:Y:S01]  /*3160*/  PRMT R8, R8, 0x5410, R7 ;  /* 0x0000541008087816 */ /* 0x004fe20000000007 */
[----:B------:R-:W-:Y:S01]  /*3170*/  IMAD.MOV.U32 R7, RZ, RZ, 0x40000040 ;  /* 0x40000040ff077424 */ /* 0x000fe200078e00ff */
[----:B------:R-:W-:Y:S01]  /*3180*/  R2UR UR6, R6 ;  /* 0x00000000060672ca */ /* 0x000fe200000e0000 */
[----:B------:R-:W-:Y:S01]  /*3190*/  HADD2.F32 R108, -RZ, R9.H0_H0 ;  /* 0x20000009ff6c7230 */ /* 0x000fe20000004100 */
[-C--:B------:R-:W-:Y:S01]  /*31a0*/  F2FP.F16.E4M3.UNPACK_B R10, R8.reuse ;  /* 0x00000008ff0a723e */ /* 0x080fe200020006ff */
[--C-:B------:R-:W-:Y:S01]  /*31b0*/  HADD2.F32 R109, -RZ, R5.reuse.H0_H0 ;  /* 0x20000005ff6d7230 */ /* 0x100fe20000004100 */
[----:B------:R-:W-:Y:S01]  /*31c0*/  F2FP.F16.E4M3.UNPACK_B R8, R8.H1 ;  /* 0x00000008ff08723e */ /* 0x000fe200030006ff */
[----:B------:R-:W-:Y:S01]  /*31d0*/  HADD2.F32 R6, -RZ, R5.H1_H1 ;  /* 0x30000005ff067230 */ /* 0x000fe20000004100 */
[----:B------:R-:W-:Y:S01]  /*31e0*/  R2UR UR7, R7 ;  /* 0x00000000070772ca */ /* 0x000fe200000e0000 */
[----:B------:R-:W-:-:S02]  /*31f0*/  HADD2.F32 R9, -RZ, R9.H1_H1 ;  /* 0x30000009ff097230 */ /* 0x000fc40000004100 */
[----:B------:R-:W-:Y:S01]  /*3200*/  HADD2.F32 R111, -RZ, R8.H0_H0 ;  /* 0x20000008ff6f7230 */ /* 0x000fe20000004100 */
[----:B------:R-:W-:Y:S01]  /*3210*/  F2FP.BF16.F32.PACK_AB R109, R6, R109 ;  /* 0x0000006d066d723e */ /* 0x000fe200000010ff */
[--C-:B------:R-:W-:Y:S01]  /*3220*/  HADD2.F32 R110, -RZ, R10.reuse.H0_H0 ;  /* 0x2000000aff6e7230 */ /* 0x100fe20000004100 */
[----:B------:R-:W-:Y:S01]  /*3230*/  F2FP.BF16.F32.PACK_AB R108, R9, R108 ;  /* 0x0000006c096c723e */ /* 0x000fe200000010ff */
[----:B------:R-:W-:Y:S02]  /*3240*/  HADD2.F32 R5, -RZ, R10.H1_H1 ;  /* 0x3000000aff057230 */ /* 0x000fe40000004100 */
[----:B------:R-:W-:Y:S02]  /*3250*/  HADD2.F32 R8, -RZ, R8.H1_H1 ;  /* 0x30000008ff087230 */ /* 0x000fe40000004100 */
[----:B------:R-:W-:Y:S01]  /*3260*/  IMAD.IADD R9, R103, 0x1, R0 ;  /* 0x0000000167097824 */ /* 0x000fe200078e0200 */
[----:B------:R-:W-:Y:S02]  /*3270*/  F2FP.BF16.F32.PACK_AB R110, R5, R110 ;  /* 0x0000006e056e723e */ /* 0x000fe400000010ff */
[----:B------:R-:W-:-:S04]  /*3280*/  F2FP.BF16.F32.PACK_AB R111, R8, R111 ;  /* 0x0000006f086f723e */ /* 0x000fc800000010ff */
[----:B------:R-:W-:-:S06]  /*3290*/  WARPGROUP.ARRIVE ;  /* 0x00000000000079c5 */ /* 0x000fcc0000000000 */
[----:B------:R-:W-:Y:S01]  /*32a0*/  HGMMA.64x128x16.F32.BF16 R24, R108, gdesc[UR4], R24, gsb0 ;  /* 0x01e000046c187df0 */ /* 0x000fe20008001818 */
[----:B------:R-:W-:Y:S02]  /*32b0*/  R2UR UR6, R4 ;  /* 0x00000000040672ca */ /* 0x000fe400000e0000 */
        /* <DEDUP_REMOVED lines=12> */
[----:B------:R-:W-:Y:S01]  /*3380*/  IMAD.MOV.U32 R5, RZ, RZ, 0x40000040 ;  /* 0x40000040ff057424 */ /* 0x000fe200078e00ff */
[----:B------:R-:W-:Y:S01]  /*3390*/  F2FP.F16.E4M3.UNPACK_B R6, R6.H1 ;  /* 0x00000006ff06723e */ /* 0x000fe200030006ff */
[--C-:B------:R-:W-:Y:S01]  /*33a0*/  HADD2.F32 R109, -RZ, R0.reuse.H0_H0 ;  /* 0x20000000ff6d7230 */ /* 0x100fe20000004100 */
[----:B------:R-:W-:Y:S01]  /*33b0*/  F2FP.BF16.F32.PACK_AB R108, R7, R108 ;  /* 0x0000006c076c723e */ /* 0x000fe200000010ff */
[----:B------:R-:W-:Y:S01]  /*33c0*/  HADD2.F32 R0, -RZ, R0.H1_H1 ;  /* 0x30000000ff007230 */ /* 0x000fe20000004100 */
[----:B------:R-:W-:Y:S01]  /*33d0*/  R2UR UR7, R5 ;  /* 0x00000000050772ca */ /* 0x000fe200000e0000 */
[----:B------:R-:W-:-:S02]  /*33e0*/  HADD2.F32 R111, -RZ, R6.H0_H0 ;  /* 0x20000006ff6f7230 */ /* 0x000fc40000004100 */
[--C-:B------:R-:W-:Y:S01]  /*33f0*/  HADD2.F32 R110, -RZ, R8.reuse.H0_H0 ;  /* 0x20000008ff6e7230 */ /* 0x100fe20000004100 */
[----:B------:R-:W-:Y:S01]  /*3400*/  F2FP.BF16.F32.PACK_AB R109, R0, R109 ;  /* 0x0000006d006d723e */ /* 0x000fe200000010ff */
[----:B------:R-:W-:Y:S02]  /*3410*/  HADD2.F32 R5, -RZ, R8.H1_H1 ;  /* 0x30000008ff057230 */ /* 0x000fe40000004100 */
[----:B------:R-:W-:-:S03]  /*3420*/  HADD2.F32 R6, -RZ, R6.H1_H1 ;  /* 0x30000006ff067230 */ /* 0x000fc60000004100 */
[----:B------:R-:W-:Y:S02]  /*3430*/  F2FP.BF16.F32.PACK_AB R110, R5, R110 ;  /* 0x0000006e056e723e */ /* 0x000fe400000010ff */
[----:B------:R-:W-:-:S04]  /*3440*/  F2FP.BF16.F32.PACK_AB R111, R6, R111 ;  /* 0x0000006f066f723e */ /* 0x000fc800000010ff */
[----:B------:R-:W-:-:S06]  /*3450*/  WARPGROUP.ARRIVE ;  /* 0x00000000000079c5 */ /* 0x000fcc0000000000 */
[----:B------:R-:W-:Y:S03]  /*3460*/  HGMMA.64x128x16.F32.BF16 R24, R108, gdesc[UR4], R24, gsb0 ;  /* 0x01e000046c187df0 */ /* 0x000fe60008001818 */
[----:B------:R-:W-:Y:S02]  /*3470*/  WARPGROUP.DEPBAR.LE gsb0, 0x0 ;  /* 0x00008000000079c5 */ /* 0x000fe40000010000 */
[----:B------:R-:W-:Y:S05]  /*3480*/  @!P0 BRA `(.L_x_38) ;  /* 0x0000000000048947 */ /* 0x000fea0003800000 */
[----:B------:R-:W-:Y:S01]  /*3490*/  BPT.TRAP 0x1 ;  /* 0x000000040000795c */ /* 0x000fe20000300000 */
.L_x_38:
        /* <DEDUP_REMOVED lines=8> */
.L_x_28:
[----:B------:R-:W-:-:S04]  /*3520*/  IMAD.U32 R0, RZ, RZ, UR47 ;  /* 0x0000002fff007e24 */ /* 0x000fc8000f8e00ff */
[----:B------:R1:W-:Y:S01]  /*3530*/  SYNCS.ARRIVE.TRANS64.A1T0 RZ, [R0+UR45], RZ ;  /* 0x000000ff00ff79a7 */ /* 0x0003e2000810002d */
[----:B------:R-:W-:Y:S05]  /*3540*/  @!P0 BRA `(.L_x_39) ;  /* 0x0000000000048947 */ /* 0x000fea0003800000 */
[----:B------:R-:W-:Y:S01]  /*3550*/  BPT.TRAP 0x1 ;  /* 0x000000040000795c */ /* 0x000fe20000300000 */
.L_x_39:
[----:B------:R-:W-:Y:S02]  /*3560*/  UIADD3 UR6, UR41, UR36, URZ ;  /* 0x0000002429067290 */ /* 0x000fe4000fffe03f */
[----:B------:R-:W-:Y:S02]  /*3570*/  UISETP.GT.U32.AND UP0, UPT, UR38, 0x1, UPT ;  /* 0x000000012600788c */ /* 0x000fe4000bf04070 */
[----:B------:R-:W-:-:S04]  /*3580*/  UIMAD.WIDE.U32 UR4, UR6, -0x45d1745d, URZ ;  /* 0xba2e8ba3060478a5 */ /* 0x000fc8000f8e003f */
[----:B------:R-:W-:Y:S01]  /*3590*/  USHF.R.U32.HI UR4, URZ, 0x3, UR5 ;  /* 0x000000033f047899 */ /* 0x000fe20008011605 */
[----:B------:R-:W-:-:S03]  /*35a0*/  PLOP3.LUT P0, PT, PT, PT, UP0, 0x80, 0x0 ;  /* 0x000000000000781c */ /* 0x000fc60003f0f008 */
[----:B------:R-:W-:-:S04]  /*35b0*/  UIMAD UR6, UR4, -0xb, UR6 ;  /* 0xfffffff5040678a4 */ /* 0x000fc8000f8e0206 */
[----:B------:R-:W-:-:S04]  /*35c0*/  ULEA UR6, UR6, UR44, 0x3 ;  /* 0x0000002c06067291 */ /* 0x000fc8000f8e183f */
[----:B------:R-:W-:-:S04]  /*35d0*/  UIADD3 UR6, UR6, 0x58, URZ ;  /* 0x0000005806067890 */ /* 0x000fc8000fffe03f */
[----:B------:R-:W-:-:S09]  /*35e0*/  UPRMT UR6, URZ, 0x654, UR6 ;  /* 0x000006543f067896 */ /* 0x000fd20008000006 */
[----:B------:R-:W-:Y:S01]  /*35f0*/  SYNCS.ARRIVE.TRANS64.RED.A1T0 RZ, [UR6], RZ ;  /* 0x000000ffffff79a7 */ /* 0x000fe20008100406 */
[----:B------:R-:W-:Y:S05]  /*3600*/  @P0 BRA `(.L_x_40) ;  /* 0x0000000000040947 */ /* 0x000fea0003800000 */
[----:B------:R-:W-:Y:S01]  /*3610*/  BPT.TRAP 0x1 ;  /* 0x000000040000795c */ /* 0x000fe20000300000 */
.L_x_40:
[----:B-1----:R-:W-:Y:S01]  /*3620*/  SHF.L.U32 R0, R105, 0x1f, RZ ;  /* 0x0000001f69007819 */ /* 0x002fe200000006ff */
[----:B------:R-:W-:Y:S01]  /*3630*/  UIADD3 UR36, UR42, UR36, URZ ;  /* 0x000000242a247290 */ /* 0x000fe2000fffe03f */
[----:B0-----:R-:W-:Y:S01]  /*3640*/  IMAD.SHL.U32 R3, R22, 0x40, RZ ;  /* 0x0000004016037824 */ /* 0x001fe200078e00ff */
[----:B------:R-:W-:Y:S01]  /*3650*/  UISETP.GE.U32.AND UP1, UPT, UR42, 0xb, UPT ;  /* 0x0000000b2a00788c */ /* 0x000fe2000bf26070 */
[----:B------:R-:W0:Y:S01]  /*3660*/  SYNCS.PHASECHK.TRANS64.TRYWAIT P0, [UR46+0x8], R0 ;  /* 0x00000800ff0075a7 */ /* 0x000e22000800016e */
[----:B------:R-:W-:Y:S02]  /*3670*/  UISETP.GT.U32.AND UP0, UPT, UR36, 0xa, UPT ;  /* 0x0000000a2400788c */ /* 0x000fe4000bf04070 */
[----:B------:R-:W-:Y:S02]  /*3680*/  UIMAD.WIDE.U32 UR4, UR36, -0x45d1745d, URZ ;  /* 0xba2e8ba3240478a5 */ /* 0x000fe4000f8e003f */
[----:B------:R-:W-:Y:S02]  /*3690*/  UISETP.LT.U32.AND UP0, UPT, UR42, 0xb, UP0 ;  /* 0x0000000b2a00788c */ /* 0x000fe40008701070 */
[----:B------:R-:W-:-:S02]  /*36a0*/  USHF.R.U32.HI UR4, URZ, 0x3, UR5 ;  /* 0x000000033f047899 */ /* 0x000fc40008011605 */
[----:B------:R-:W-:Y:S02]  /*36b0*/  USEL UR6, URZ, 0x1, !UP0 ;  /* 0x000000013f067887 */ /* 0x000fe4000c000000 */
[----:B------:R-:W-:Y:S02]  /*36c0*/  UIMAD UR36, UR4, -0xb, UR36 ;  /* 0xfffffff5042478a4 */ /* 0x000fe4000f8e0224 */
[----:B------:R-:W-:-:S04]  /*36d0*/  ULOP3.LUT UR37, UR37, UR6, URZ, 0x3c, !UPT ;  /* 0x0000000625257292 */ /* 0x000fc8000f8e3c3f */
[----:B------:R-:W-:Y:S01]  /*36e0*/  @UP1 ULOP3.LUT UR37, UR37, 0x1, UR4, 0x78, !UPT ;  /* 0x0000000125251892 */ /* 0x000fe2000f8e7804 */
[----:B0-----:R-:W-:Y:S11]  /*36f0*/  @!P0 BRA `(.L_x_41) ;  /* 0x0000006400908947 */ /* 0x001ff60003800000 */
.L_x_213:
[----:B------:R-:W-:Y:S01]  /*3700*/  ULDC UR4, c[0x0][0x284] ;  /* 0x0000a10000047ab9 */ /* 0x000fe20000000800 */
[----:B------:R-:W-:Y:S01]  /*3710*/  IMAD.SHL.U32 R11, R19, 0x80, RZ ;  /* 0x00000080130b7824 */ /* 0x000fe200078e00ff */
[----:B------:R-:W-:Y:S01]  /*3720*/  ISETP.GE.AND P0, PT, R3, UR4, PT ;  /* 0x0000000403007c0c */ /* 0x000fe2000bf06270 */
[----:B------:R-:W-:-:S03]  /*3730*/  ULDC UR4, c[0x0][0x288] ;  /* 0x0000a20000047ab9 */ /* 0x000fc60000000800 */
[----:B------:R-:W-:-:S13]  /*3740*/  ISETP.GE.OR P0, PT, R11, UR4, P0 ;  /* 0x000000040b007c0c */ /* 0x000fda0008706670 */
[----:B------:R-:W-:Y:S05]  /*3750*/  @P0 BRA `(.L_x_42) ;  /* 0x0000004400d40947 */ /* 0x000fea0003800000 */
[----:B------:R-:W1:Y:S01]  /*3760*/  LDC.64 R8, c[0x0][0x7c8] ;  /* 0x0001f200ff087b82 */ /* 0x000e620000000a00 */
[----:B------:R-:W-:Y:S01]  /*3770*/  SHF.R.S32.HI R10, RZ, 0x1f, R18 ;  /* 0x0000001fff0a7819 */ /* 0x000fe20000011412 */
[----:B------:R-:W-:Y:S01]  /*3780*/  ULDC.64 UR4, c[0x0][0x7d0] ;  /* 0x0001f40000047ab9 */ /* 0x000fe20000000a00 */
[----:B------:R-:W-:Y:S01]  /*3790*/  SHF.R.S32.HI R15, RZ, 0x1f, R11 ;  /* 0x0000001fff0f7819 */ /* 0x000fe2000001140b */
[----:B0-----:R-:W-:Y:S01]  /*37a0*/  IMAD.WIDE.U32 R4, R18, UR4, R90 ;  /* 0x0000000412047c25 */ /* 0x001fe2000f8e005a */
[----:B------:R-:W-:Y:S03]  /*37b0*/  BSSY B0, `(.L_x_42) ;  /* 0x000046f000007945 */ /* 0x000fe60003800000 */
[----:B------:R-:W-:Y:S01]  /*37c0*/  IMAD R7, R10, UR4, RZ ;  /* 0x000000040a077c24 */ /* 0x000fe2000f8e02ff */
[----:B------:R-:W-:Y:S01]  /*37d0*/  IADD3 R6, P0, R11, R4, RZ ;  /* 0x000000040b067210 */ /* 0x000fe20007f1e0ff */
[----:B------:R-:W-:-:S04]  /*37e0*/  IMAD.WIDE R12, R22, 0x40, R92 ;  /* 0x00000040160c7825 */ /* 0x000fc800078e025c */
[----:B------:R-:W-:Y:S01]  /*37f0*/  IMAD R7, R18, UR5, R7 ;  /* 0x0000000512077c24 */ /* 0x000fe2000f8e0207 */
[----:B------:R-:W-:Y:S01]  /*3800*/  ULDC.64 UR4, c[0x0][0x7c0] ;  /* 0x0001f00000047ab9 */ /* 0x000fe20000000a00 */
[----:B------:R-:W-:Y:S02]  /*3810*/  IMAD.IADD R19, R102, 0x1, -R3 ;  /* 0x0000000166137824 */ /* 0x000fe400078e0a03 */
[----:B------:R-:W-:Y:S01]  /*3820*/  IMAD.IADD R14, R94, 0x1, -R11 ;  /* 0x000000015e0e7824 */ /* 0x000fe200078e0a0b */
[----:B------:R-:W-:Y:S01]  /*3830*/  IADD3.X R7, R15, R5, R7, P0, !PT ;  /* 0x000000050f077210 */ /* 0x000fe200007fe407 */
[-C--:B-1----:R-:W-:Y:S02]  /*3840*/  IMAD R0, R13, R8.reuse, RZ ;  /* 0x000000080d007224 */ /* 0x082fe400078e02ff */
[----:B------:R-:W-:-:S04]  /*3850*/  IMAD.WIDE.U32 R6, R12, R8, R6 ;  /* 0x000000080c067225 */ /* 0x000fc800078e0006 */
[----:B------:R-:W-:Y:S01]  /*3860*/  IMAD R5, R12, R9, R0 ;  /* 0x000000090c057224 */ /* 0x000fe200078e0200 */
[----:B------:R-:W-:Y:S02]  /*3870*/  LEA R4, P0, R8, R6, 0x3 ;  /* 0x0000000608047211 */ /* 0x000fe400078018ff */
[----:B------:R-:W-:Y:S01]  /*3880*/  IADD3 R6, P1, R6, UR4, RZ ;  /* 0x0000000406067c10 */ /* 0x000fe2000ff3e0ff */
[----:B------:R-:W-:Y:S01]  /*3890*/  IMAD.IADD R5, R7, 0x1, R5 ;  /* 0x0000000107057824 */ /* 0x000fe200078e0205 */
[----:B------:R-:W-:-:S04]  /*38a0*/  IADD3 R4, P2, R4, UR4, RZ ;  /* 0x0000000404047c10 */ /* 0x000fc8000ff5e0ff */
[----:B------:R-:W-:Y:S02]  /*38b0*/  LEA.HI.X R0, R8, R5, R9, 0x3, P0 ;  /* 0x0000000508007211 */ /* 0x000fe400000f1c09 */
[----:B-----5:R-:W-:Y:S02]  /*38c0*/  FSETP.NEU.AND P0, PT, R89, RZ, PT ;  /* 0x000000ff5900720b */ /* 0x020fe40003f0d000 */
[----:B------:R-:W-:Y:S02]  /*38d0*/  IADD3.X R7, R5, UR5, RZ, P1, !PT ;  /* 0x0000000505077c10 */ /* 0x000fe40008ffe4ff */
[----:B------:R-:W-:-:S09]  /*38e0*/  IADD3.X R5, R0, UR5, RZ, P2, !PT ;  /* 0x0000000500057c10 */ /* 0x000fd200097fe4ff */
[----:B------:R-:W-:Y:S05]  /*38f0*/  @!P0 BRA `(.L_x_43) ;  /* 0x0000003400608947 */ /* 0x000fea0003800000 */
[----:B------:R-:W0:Y:S01]  /*3900*/  LDC.64 R20, c[0x0][0x7b0] ;  /* 0x0001ec00ff147b82 */ /* 0x000e220000000a00 */
[----:B------:R-:W-:Y:S01]  /*3910*/  ULDC.64 UR4, c[0x0][0x7b8] ;  /* 0x0001ee0000047ab9 */ /* 0x000fe20000000a00 */
[----:B------:R-:W-:Y:S01]  /*3920*/  BSSY B1, `(.L_x_44) ;  /* 0x0000011000017945 */ /* 0x000fe20003800000 */
[----:B------:R-:W-:-:S04]  /*3930*/  IMAD.WIDE.U32 R8, R18, UR4, R90 ;  /* 0x0000000412087c25 */ /* 0x000fc8000f8e005a */
[----:B------:R-:W-:Y:S01]  /*3940*/  IMAD R3, R10, UR4, RZ ;  /* 0x000000040a037c24 */ /* 0x000fe2000f8e02ff */
[----:B------:R-:W1:Y:S01]  /*3950*/  LDC.64 R96, c[0x0][0x7a8] ;  /* 0x0001ea00ff607b82 */ /* 0x000e620000000a00 */
[----:B------:R-:W-:Y:S02]  /*3960*/  IADD3 R10, P0, R11, R8, RZ ;  /* 0x000000080b0a7210 */ /* 0x000fe40007f1e0ff */
[----:B------:R-:W-:-:S05]  /*3970*/  IMAD R3, R18, UR5, R3 ;  /* 0x0000000512037c24 */ /* 0x000fca000f8e0203 */
[----:B------:R-:W-:Y:S02]  /*3980*/  IADD3.X R11, R15, R9, R3, P0, !PT ;  /* 0x000000090f0b7210 */ /* 0x000fe400007fe403 */
[----:B------:R-:W-:-:S04]  /*3990*/  ISETP.GE.AND P0, PT, R19, 0x1, PT ;  /* 0x000000011300780c */ /* 0x000fc80003f06270 */
[----:B------:R-:W-:Y:S01]  /*39a0*/  ISETP.LT.OR P3, PT, R14, 0x1, !P0 ;  /* 0x000000010e00780c */ /* 0x000fe20004761670 */
[-C--:B0-----:R-:W-:Y:S02]  /*39b0*/  IMAD R0, R13, R20.reuse, RZ ;  /* 0x000000140d007224 */ /* 0x081fe400078e02ff */
[----:B------:R-:W-:-:S04]  /*39c0*/  IMAD.WIDE.U32 R8, R12, R20, R10 ;  /* 0x000000140c087225 */ /* 0x000fc800078e000a */
[----:B------:R-:W-:Y:S01]  /*39d0*/  IMAD R0, R12, R21, R0 ;  /* 0x000000150c007224 */ /* 0x000fe200078e0200 */
[----:B-1----:R-:W-:-:S04]  /*39e0*/  IADD3 R8, P1, R8, R96, RZ ;  /* 0x0000006008087210 */ /* 0x002fc80007f3e0ff */
[--C-:B------:R-:W-:Y:S02]  /*39f0*/  IADD3.X R9, R97, R9, R0.reuse, P1, !PT ;  /* 0x0000000961097210 */ /* 0x100fe40000ffe400 */
[----:B------:R-:W-:Y:S01]  /*3a00*/  PRMT R0, RZ, 0x7610, R0 ;  /* 0x00007610ff007816 */ /* 0x000fe20000000000 */
[----:B------:R-:W-:Y:S06]  /*3a10*/  @P3 BRA `(.L_x_45) ;  /* 0x0000000000043947 */ /* 0x000fec0003800000 */
[----:B------:R0:W5:Y:S02]  /*3a20*/  LDG.E.U8 R0, desc[UR52][R8.64] ;  /* 0x0000003408007981 */ /* 0x000164000c1e1100 */
.L_x_45:
[----:B------:R-:W-:Y:S05]  /*3a30*/  BSYNC B1 ;  /* 0x0000000000017941 */ /* 0x000fea0003800000 */
.L_x_44:
[----:B-----5:R-:W-:Y:S01]  /*3a40*/  LOP3.LUT R0, R0, 0xff, RZ, 0xc0, !PT ;  /* 0x000000ff00007812 */ /* 0x020fe200078ec0ff */
[----:B------:R-:W-:Y:S01]  /*3a50*/  BSSY B1, `(.L_x_46) ;  /* 0x000000b000017945 */ /* 0x000fe20003800000 */
[----:B------:R-:W-:Y:S02]  /*3a60*/  ISETP.LT.OR P2, PT, R14, 0x2, !P0 ;  /* 0x000000020e00780c */ /* 0x000fe40004741670 */
[----:B------:R-:W-:-:S05]  /*3a70*/  F2FP.F16.E4M3.UNPACK_B R0, R0 ;  /* 0x00000000ff00723e */ /* 0x000fca00020006ff */
[----:B------:R-:W-:-:S05]  /*3a80*/  HADD2.F32 R0, -RZ, R0.H0_H0 ;  /* 0x20000000ff007230 */ /* 0x000fca0000004100 */
[----:B------:R-:W-:Y:S01]  /*3a90*/  FMUL R3, R0, R89 ;  /* 0x0000005900037220 */ /* 0x000fe20000400000 */
[----:B------:R-:W-:-:S03]  /*3aa0*/  PRMT R0, RZ, 0x7610, R0 ;  /* 0x00007610ff007816 */ /* 0x000fc60000000000 */
[----:B------:R-:W-:-:S05]  /*3ab0*/  FFMA R3, R24, R88, R3 ;  /* 0x0000005818037223 */ /* 0x000fca0000000003 */
[----:B------:R-:W-:-:S05]  /*3ac0*/  F2FP.SATFINITE.E4M3.F32.PACK_AB_MERGE_C R3, RZ, R3, RZ ;  /* 0x00000003ff03723e */ /* 0x000fca00048070ff */
[----:B------:R1:W-:Y:S01]  /*3ad0*/  @!P3 STG.E.U8 desc[UR52][R6.64], R3 ;  /* 0x000000030600b986 */ /* 0x0003e2000c101134 */
[----:B------:R-:W-:Y:S05]  /*3ae0*/  @P2 BRA `(.L_x_47) ;  /* 0x0000000000042947 */ /* 0x000fea0003800000 */
[----:B------:R2:W5:Y:S02]  /*3af0*/  LDG.E.U8 R0, desc[UR52][R8.64+0x1] ;  /* 0x0000013408007981 */ /* 0x000564000c1e1100 */
.L_x_47:
[----:B------:R-:W-:Y:S05]  /*3b00*/  BSYNC B1 ;  /* 0x0000000000017941 */ /* 0x000fea0003800000 */
.L_x_46:
[----:B-----5:R-:W-:Y:S01]  /*3b10*/  LOP3.LUT R0, R0, 0xff, RZ, 0xc0, !PT ;  /* 0x000000ff00007812 */ /* 0x020fe200078ec0ff */
[----:B------:R-:W-:Y:S01]  /*3b20*/  BSSY B1, `(.L_x_48) ;  /* 0x0000013000017945 */ /* 0x000fe20003800000 */
[----:B-1----:R-:W-:Y:S02]  /*3b30*/  IADD3 R3, P1, R12, 0x8, RZ ;  /* 0x000000080c037810 */ /* 0x002fe40007f3e0ff */
[----:B------:R-:W-:-:S03]  /*3b40*/  F2FP.F16.E4M3.UNPACK_B R0, R0 ;  /* 0x00000000ff00723e */ /* 0x000fc600020006ff */
[----:B------:R-:W-:Y:S01]  /*3b50*/  IMAD.X R13, RZ, RZ, R13, P1 ;  /* 0x000000ffff0d7224 */ /* 0x000fe200008e060d */
[----:B------:R-:W-:Y:S01]  /*3b60*/  ISETP.GE.AND P1, PT, R19, 0x9, PT ;  /* 0x000000091300780c */ /* 0x000fe20003f26270 */
[----:B------:R-:W-:Y:S02]  /*3b70*/  HADD2.F32 R0, -RZ, R0.H0_H0 ;  /* 0x20000000ff007230 */ /* 0x000fe40000004100 */
[-C--:B------:R-:W-:Y:S01]  /*3b80*/  IMAD R12, R13, R20.reuse, RZ ;  /* 0x000000140d0c7224 */ /* 0x080fe200078e02ff */
[----:B------:R-:W-:Y:S01]  /*3b90*/  ISETP.LT.OR P4, PT, R14, 0x1, !P1 ;  /* 0x000000010e00780c */ /* 0x000fe20004f81670 */
[----:B------:R-:W-:-:S04]  /*3ba0*/  IMAD.WIDE.U32 R10, R3, R20, R10 ;  /* 0x00000014030a7225 */ /* 0x000fc800078e000a */
[----:B------:R-:W-:Y:S01]  /*3bb0*/  FMUL R0, R0, R89 ;  /* 0x0000005900007220 */ /* 0x000fe20000400000 */
[----:B------:R-:W-:-:S03]  /*3bc0*/  IMAD R12, R3, R21, R12 ;  /* 0x00000015030c7224 */ /* 0x000fc600078e020c */
[----:B------:R-:W-:Y:S01]  /*3bd0*/  FFMA R0, R25, R88, R0 ;  /* 0x0000005819007223 */ /* 0x000fe20000000000 */
[----:B------:R-:W-:-:S04]  /*3be0*/  IADD3 R10, P3, R10, R96, RZ ;  /* 0x000000600a0a7210 */ /* 0x000fc80007f7e0ff */
[----:B------:R-:W-:Y:S02]  /*3bf0*/  F2FP.SATFINITE.E4M3.F32.PACK_AB_MERGE_C R3, RZ, R0, RZ ;  /* 0x00000000ff03723e */ /* 0x000fe400048070ff */
[----:B------:R-:W-:Y:S02]  /*3c00*/  IADD3.X R11, R97, R11, R12, P3, !PT ;  /* 0x0000000b610b7210 */ /* 0x000fe40001ffe40c */
[----:B------:R-:W-:Y:S01]  /*3c10*/  PRMT R0, RZ, 0x7610, R0 ;  /* 0x00007610ff007816 */ /* 0x000fe20000000000 */
[----:B------:R1:W-:Y:S01]  /*3c20*/  @!P2 STG.E.U8 desc[UR52][R6.64+0x1], R3 ;  /* 0x000001030600a986 */ /* 0x0003e2000c101134 */
[----:B------:R-:W-:Y:S05]  /*3c30*/  @P4 BRA `(.L_x_49) ;  /* 0x0000000000044947 */ /* 0x000fea0003800000 */
[----:B------:R3:W5:Y:S02]  /*3c40*/  LDG.E.U8 R0, desc[UR52][R10.64] ;  /* 0x000000340a007981 */ /* 0x000764000c1e1100 */
.L_x_49:
[----:B------:R-:W-:Y:S05]  /*3c50*/  BSYNC B1 ;  /* 0x0000000000017941 */ /* 0x000fea0003800000 */
.L_x_48:
[----:B-----5:R-:W-:Y:S01]  /*3c60*/  LOP3.LUT R0, R0, 0xff, RZ, 0xc0, !PT ;  /* 0x000000ff00007812 */ /* 0x020fe200078ec0ff */
[----:B------:R-:W-:Y:S01]  /*3c70*/  BSSY B1, `(.L_x_50) ;  /* 0x000000b000017945 */ /* 0x000fe20003800000 */
[----:B------:R-:W-:Y:S02]  /*3c80*/  ISETP.LT.OR P2, PT, R14, 0x2, !P1 ;  /* 0x000000020e00780c */ /* 0x000fe40004f41670 */
[----:B------:R-:W-:-:S05]  /*3c90*/  F2FP.F16.E4M3.UNPACK_B R0, R0 ;  /* 0x00000000ff00723e */ /* 0x000fca00020006ff */
[----:B------:R-:W-:-:S05]  /*3ca0*/  HADD2.F32 R0, -RZ, R0.H0_H0 ;  /* 0x20000000ff007230 */ /* 0x000fca0000004100 */
[----:B-1----:R-:W-:Y:S01]  /*3cb0*/  FMUL R3, R0, R89 ;  /* 0x0000005900037220 */ /* 0x002fe20000400000 */
[----:B------:R-:W-:-:S03]  /*3cc0*/  PRMT R0, RZ, 0x7610, R0 ;  /* 0x00007610ff007816 */ /* 0x000fc60000000000 */
[----:B------:R-:W-:-:S05]  /*3cd0*/  FFMA R3, R26, R88, R3 ;  /* 0x000000581a037223 */ /* 0x000fca0000000003 */
[----:B------:R-:W-:-:S05]  /*3ce0*/  F2FP.SATFINITE.E4M3.F32.PACK_AB_MERGE_C R3, RZ, R3, RZ ;  /* 0x00000003ff03723e */ /* 0x000fca00048070ff */
[----:B------:R1:W-:Y:S01]  /*3cf0*/  @!P4 STG.E.U8 desc[UR52][R4.64], R3 ;  /* 0x000000030400c986 */ /* 0x0003e2000c101134 */
[----:B------:R-:W-:Y:S05]  /*3d00*/  @P2 BRA `(.L_x_51) ;  /* 0x0000000000042947 */ /* 0x000fea0003800000 */
[----:B------:R4:W5:Y:S02]  /*3d10*/  LDG.E.U8 R0, desc[UR52][R10.64+0x1] ;  /* 0x000001340a007981 */ /* 0x000964000c1e1100 */
.L_x_51:
[----:B------:R-:W-:Y:S05]  /*3d20*/  BSYNC B1 ;  /* 0x0000000000017941 */ /* 0x000fea0003800000 */
.L_x_50:
[----:B-----5:R-:W-:Y:S01]  /*3d30*/  LOP3.LUT R0, R0, 0xff, RZ, 0xc0, !PT ;  /* 0x000000ff00007812 */ /* 0x020fe200078ec0ff */
[----:B------:R-:W-:Y:S01]  /*3d40*/  BSSY B1, `(.L_x_52) ;  /* 0x000000b000017945 */ /* 0x000fe20003800000 */
[----:B------:R-:W-:Y:S02]  /*3d50*/  ISETP.LT.OR P3, PT, R14, 0x9, !P0 ;  /* 0x000000090e00780c */ /* 0x000fe40004761670 */
[----:B------:R-:W-:-:S05]  /*3d60*/  F2FP.F16.E4M3.UNPACK_B R0, R0 ;  /* 0x00000000ff00723e */ /* 0x000fca00020006ff */
[----:B------:R-:W-:-:S05]  /*3d70*/  HADD2.F32 R0, -RZ, R0.H0_H0 ;  /* 0x20000000ff007230 */ /* 0x000fca0000004100 */
[----:B------:R-:W-:-:S04]  /*3d80*/  FMUL R0, R0, R89 ;  /* 0x0000005900007220 */ /* 0x000fc80000400000 */
[----:B------:R-:W-:-:S05]  /*3d90*/  FFMA R0, R27, R88, R0 ;  /* 0x000000581b007223 */ /* 0x000fca0000000000 */
[----:B-1----:R-:W-:Y:S02]  /*3da0*/  F2FP.SATFINITE.E4M3.F32.PACK_AB_MERGE_C R3, RZ, R0, RZ ;  /* 0x00000000ff03723e */ /* 0x002fe400048070ff */
[----:B------:R-:W-:-:S03]  /*3db0*/  PRMT R0, RZ, 0x7610, R0 ;  /* 0x00007610ff007816 */ /* 0x000fc60000000000 */
[----:B------:R1:W-:Y:S01]  /*3dc0*/  @!P2 STG.E.U8 desc[UR52][R4.64+0x1], R3 ;  /* 0x000001030400a986 */ /* 0x0003e2000c101134 */
[----:B------:R-:W-:Y:S05]  /*3dd0*/  @P3 BRA `(.L_x_53) ;  /* 0x0000000000043947 */ /* 0x000fea0003800000 */
[----:B------:R0:W5:Y:S02]  /*3de0*/  LDG.E.U8 R0, desc[UR52][R8.64+0x8] ;  /* 0x0000083408007981 */ /* 0x000164000c1e1100 */
.L_x_53:
[----:B------:R-:W-:Y:S05]  /*3df0*/  BSYNC B1 ;  /* 0x0000000000017941 */ /* 0x000fea0003800000 */
.L_x_52:
        /* <DEDUP_REMOVED lines=12> */
.L_x_55:
[----:B------:R-:W-:Y:S05]  /*3ec0*/  BSYNC B1 ;  /* 0x0000000000017941 */ /* 0x000fea0003800000 */
.L_x_54:
        /* <DEDUP_REMOVED lines=12> */
.L_x_57:
[----:B------:R-:W-:Y:S05]  /*3f90*/  BSYNC B1 ;  /* 0x0000000000017941 */ /* 0x000fea0003800000 */
.L_x_56:
        /* <DEDUP_REMOVED lines=12> */
.L_x_59:
[----:B------:R-:W-:Y:S05]  /*4060*/  BSYNC B1 ;  /* 0x0000000000017941 */ /* 0x000fea0003800000 */
.L_x_58:
        /* <DEDUP_REMOVED lines=12> */
.L_x_61:
[----:B------:R-:W-:Y:S05]  /*4130*/  BSYNC B1 ;  /* 0x0000000000017941 */ /* 0x000fea0003800000 */
.L_x_60:
        /* <DEDUP_REMOVED lines=12> */
.L_x_63:
[----:B------:R-:W-:Y:S05]  /*4200*/  BSYNC B1 ;  /* 0x0000000000017941 */ /* 0x000fea0003800000 */
.L_x_62:
        /* <DEDUP_REMOVED lines=12> */
.L_x_65:
[----:B------:R-:W-:Y:S05]  /*42d0*/  BSYNC B1 ;  /* 0x0000000000017941 */ /* 0x000fea0003800000 */
.L_x_64:
        /* <DEDUP_REMOVED lines=12> */
.L_x_67:
[----:B------:R-:W-:Y:S05]  /*43a0*/  BSYNC B1 ;  /* 0x0000000000017941 */ /* 0x000fea0003800000 */
.L_x_66:
        /* <DEDUP_REMOVED lines=12> */
.L_x_69:
[----:B------:R-:W-:Y:S05]  /*4470*/  BSYNC B1 ;  /* 0x0000000000017941 */ /* 0x000fea0003800000 */
.L_x_68:
        /* <DEDUP_REMOVED lines=12> */
.L_x_71:
[----:B------:R-:W-:Y:S05]  /*4540*/  BSYNC B1 ;  /* 0x0000000000017941 */ /* 0x000fea0003800000 */
.L_x_70:
        /* <DEDUP_REMOVED lines=12> */
.L_x_73:
[----:B------:R-:W-:Y:S05]  /*4610*/  BSYNC B1 ;  /* 0x0000000000017941 */ /* 0x000fea0003800000 */
.L_x_72:
        /* <DEDUP_REMOVED lines=12> */
.L_x_75:
[----:B------:R-:W-:Y:S05]  /*46e0*/  BSYNC B1 ;  /* 0x0000000000017941 */ /* 0x000fea0003800000 */
.L_x_74:
        /* <DEDUP_REMOVED lines=12> */
.L_x_77:
[----:B------:R-:W-:Y:S05]  /*47b0*/  BSYNC B1 ;  /* 0x0000000000017941 */ /* 0x000fea0003800000 */
.L_x_76:
        /* <DEDUP_REMOVED lines=12> */
.L_x_79:
[----:B------:R-:W-:Y:S05]  /*4880*/  BSYNC B1 ;  /* 0x0000000000017941 */ /* 0x000fea0003800000 */
.L_x_78:
        /* <DEDUP_REMOVED lines=12> */
.L_x_81:
[----:B------:R-:W-:Y:S05]  /*4950*/  BSYNC B1 ;  /* 0x0000000000017941 */ /* 0x000fea0003800000 */
.L_x_80:
        /* <DEDUP_REMOVED lines=12> */
.L_x_83:
[----:B------:R-:W-:Y:S05]  /*4a20*/  BSYNC B1 ;  /* 0x0000000000017941 */ /* 0x000fea0003800000 */
.L_x_82:
        /* <DEDUP_REMOVED lines=12> */
.L_x_85:
[----:B------:R-:W-:Y:S05]  /*4af0*/  BSYNC B1 ;  /* 0x0000000000017941 */ /* 0x000fea0003800000 */
.L_x_84:
        /* <DEDUP_REMOVED lines=12> */
.L_x_87:
[----:B------:R-:W-:Y:S05]  /*4bc0*/  BSYNC B1 ;  /* 0x0000000000017941 */ /* 0x000fea0003800000 */
.L_x_86:
        /* <DEDUP_REMOVED lines=12> */
.L_x_89:
[----:B------:R-:W-:Y:S05]  /*4c90*/  BSYNC B1 ;  /* 0x0000000000017941 */ /* 0x000fea0003800000 */
.L_x_88:
        /* <DEDUP_REMOVED lines=12> */
.L_x_91:
[----:B------:R-:W-:Y:S05]  /*4d60*/  BSYNC B1 ;  /* 0x0000000000017941 */ /* 0x000fea0003800000 */
.L_x_90:
        /* <DEDUP_REMOVED lines=12> */
.L_x_93:
[----:B------:R-:W-:Y:S05]  /*4e30*/  BSYNC B1 ;  /* 0x0000000000017941 */ /* 0x000fea0003800000 */
.L_x_92:
        /* <DEDUP_REMOVED lines=12> */
.L_x_95:
[----:B------:R-:W-:Y:S05]  /*4f00*/  BSYNC B1 ;  /* 0x0000000000017941 */ /* 0x000fea0003800000 */
.L_x_94:
        /* <DEDUP_REMOVED lines=12> */
.L_x_97:
[----:B------:R-:W-:Y:S05]  /*4fd0*/  BSYNC B1 ;  /* 0x0000000000017941 */ /* 0x000fea0003800000 */
.L_x_96:
        /* <DEDUP_REMOVED lines=12> */
.L_x_99:
[----:B------:R-:W-:Y:S05]  /*50a0*/  BSYNC B1 ;  /* 0x0000000000017941 */ /* 0x000fea0003800000 */
.L_x_98:
        /* <DEDUP_REMOVED lines=12> */
.L_x_101:
[----:B------:R-:W-:Y:S05]  /*5170*/  BSYNC B1 ;  /* 0x0000000000017941 */ /* 0x000fea0003800000 */
.L_x_100:
        /* <DEDUP_REMOVED lines=12> */
.L_x_103:
[----:B------:R-:W-:Y:S05]  /*5240*/  BSYNC B1 ;  /* 0x0000000000017941 */ /* 0x000fea0003800000 */
.L_x_102:
        /* <DEDUP_REMOVED lines=12> */
.L_x_105:
[----:B------:R-:W-:Y:S05]  /*5310*/  BSYNC B1 ;  /* 0x0000000000017941 */ /* 0x000fea0003800000 */
.L_x_104:
        /* <DEDUP_REMOVED lines=12> */
.L_x_107:
[----:B------:R-:W-:Y:S05]  /*53e0*/  BSYNC B1 ;  /* 0x0000000000017941 */ /* 0x000fea0003800000 */
.L_x_106:
        /* <DEDUP_REMOVED lines=12> */
.L_x_109:
[----:B------:R-:W-:Y:S05]  /*54b0*/  BSYNC B1 ;  /* 0x0000000000017941 */ /* 0x000fea0003800000 */
.L_x_108:
        /* <DEDUP_REMOVED lines=12> */
.L_x_111:
[----:B------:R-:W-:Y:S05]  /*5580*/  BSYNC B1 ;  /* 0x0000000000017941 */ /* 0x000fea0003800000 */
.L_x_110:
        /* <DEDUP_REMOVED lines=12> */
.L_x_113:
[----:B------:R-:W-:Y:S05]  /*5650*/  BSYNC B1 ;  /* 0x0000000000017941 */ /* 0x000fea0003800000 */
.L_x_112:
        /* <DEDUP_REMOVED lines=12> */
.L_x_115:
[----:B------:R-:W-:Y:S05]  /*5720*/  BSYNC B1 ;  /* 0x0000000000017941 */ /* 0x000fea0003800000 */
.L_x_114:
        /* <DEDUP_REMOVED lines=12> */
.L_x_117:
[----:B------:R-:W-:Y:S05]  /*57f0*/  BSYNC B1 ;  /* 0x0000000000017941 */ /* 0x000fea0003800000 */
.L_x_116:
        /* <DEDUP_REMOVED lines=12> */
.L_x_119:
[----:B------:R-:W-:Y:S05]  /*58c0*/  BSYNC B1 ;  /* 0x0000000000017941 */ /* 0x000fea0003800000 */
.L_x_118:
        /* <DEDUP_REMOVED lines=12> */
.L_x_121:
[----:B------:R-:W-:Y:S05]  /*5990*/  BSYNC B1 ;  /* 0x0000000000017941 */ /* 0x000fea0003800000 */
.L_x_120:
        /* <DEDUP_REMOVED lines=12> */
.L_x_123:
[----:B------:R-:W-:Y:S05]  /*5a60*/  BSYNC B1 ;  /* 0x0000000000017941 */ /* 0x000fea0003800000 */
.L_x_122:
        /* <DEDUP_REMOVED lines=12> */
.L_x_125:
[----:B------:R-:W-:Y:S05]  /*5b30*/  BSYNC B1 ;  /* 0x0000000000017941 */ /* 0x000fea0003800000 */
.L_x_124:
        /* <DEDUP_REMOVED lines=12> */
.L_x_127:
[----:B------:R-:W-:Y:S05]  /*5c00*/  BSYNC B1 ;  /* 0x0000000000017941 */ /* 0x000fea0003800000 */
.L_x_126:
        /* <DEDUP_REMOVED lines=12> */
.L_x_129:
[----:B------:R-:W-:Y:S05]  /*5cd0*/  BSYNC B1 ;  /* 0x0000000000017941 */ /* 0x000fea0003800000 */
.L_x_128:
        /* <DEDUP_REMOVED lines=12> */
.L_x_131:
[----:B------:R-:W-:Y:S05]  /*5da0*/  BSYNC B1 ;  /* 0x0000000000017941 */ /* 0x000fea0003800000 */
.L_x_130:
        /* <DEDUP_REMOVED lines=12> */
.L_x_133:
[----:B------:R-:W-:Y:S05]  /*5e70*/  BSYNC B1 ;  /* 0x0000000000017941 */ /* 0x000fea0003800000 */
.L_x_132:
        /* <DEDUP_REMOVED lines=12> */
.L_x_135:
[----:B------:R-:W-:Y:S05]  /*5f40*/  BSYNC B1 ;  /* 0x0000000000017941 */ /* 0x000fea0003800000 */
.L_x_134:
        /* <DEDUP_REMOVED lines=12> */
.L_x_137:
[----:B------:R-:W-:Y:S05]  /*6010*/  BSYNC B1 ;  /* 0x0000000000017941 */ /* 0x000fea0003800000 */
.L_x_136:
        /* <DEDUP_REMOVED lines=12> */
.L_x_139:
[----:B------:R-:W-:Y:S05]  /*60e0*/  BSYNC B1 ;  /* 0x0000000000017941 */ /* 0x000fea0003800000 */
.L_x_138:
        /* <DEDUP_REMOVED lines=12> */
.L_x_141:
[----:B------:R-:W-:Y:S05]  /*61b0*/  BSYNC B1 ;  /* 0x0000000000017941 */ /* 0x000fea0003800000 */
.L_x_140:
        /* <DEDUP_REMOVED lines=12> */
.L_x_143:
[----:B------:R-:W-:Y:S05]  /*6280*/  BSYNC B1 ;  /* 0x0000000000017941 */ /* 0x000fea0003800000 */
.L_x_142:
        /* <DEDUP_REMOVED lines=12> */
.L_x_145:
[----:B------:R-:W-:Y:S05]  /*6350*/  BSYNC B1 ;  /* 0x0000000000017941 */ /* 0x000fea0003800000 */
.L_x_144:
        /* <DEDUP_REMOVED lines=12> */
.L_x_147:
[----:B------:R-:W-:Y:S05]  /*6420*/  BSYNC B1 ;  /* 0x0000000000017941 */ /* 0x000fea0003800000 */
.L_x_146:
        /* <DEDUP_REMOVED lines=12> */
.L_x_149:
[----:B------:R-:W-:Y:S05]  /*64f0*/  BSYNC B1 ;  /* 0x0000000000017941 */ /* 0x000fea0003800000 */
.L_x_148:
        /* <DEDUP_REMOVED lines=12> */
.L_x_151:
[----:B------:R-:W-:Y:S05]  /*65c0*/  BSYNC B1 ;  /* 0x0000000000017941 */ /* 0x000fea0003800000 */
.L_x_150:
        /* <DEDUP_REMOVED lines=12> */
.L_x_153:
[----:B------:R-:W-:Y:S05]  /*6690*/  BSYNC B1 ;  /* 0x0000000000017941 */ /* 0x000fea0003800000 */
.L_x_152:
        /* <DEDUP_REMOVED lines=12> */
.L_x_155:
[----:B------:R-:W-:Y:S05]  /*6760*/  BSYNC B1 ;  /* 0x0000000000017941 */ /* 0x000fea0003800000 */
.L_x_154:
        /* <DEDUP_REMOVED lines=12> */
.L_x_157:
[----:B------:R-:W-:Y:S05]  /*6830*/  BSYNC B1 ;  /* 0x0000000000017941 */ /* 0x000fea0003800000 */
.L_x_156:
        /* <DEDUP_REMOVED lines=12> */
.L_x_159:
[----:B------:R-:W-:Y:S05]  /*6900*/  BSYNC B1 ;  /* 0x0000000000017941 */ /* 0x000fea0003800000 */
.L_x_158:
        /* <DEDUP_REMOVED lines=12> */
.L_x_161:
[----:B------:R-:W-:Y:S05]  /*69d0*/  BSYNC B1 ;  /* 0x0000000000017941 */ /* 0x000fea0003800000 */
.L_x_160:
        /* <DEDUP_REMOVED lines=12> */
.L_x_163:
[----:B------:R-:W-:Y:S05]  /*6aa0*/  BSYNC B1 ;  /* 0x0000000000017941 */ /* 0x000fea0003800000 */
.L_x_162:
        /* <DEDUP_REMOVED lines=12> */
.L_x_165:
[----:B------:R-:W-:Y:S05]  /*6b70*/  BSYNC B1 ;  /* 0x0000000000017941 */ /* 0x000fea0003800000 */
.L_x_164:
        /* <DEDUP_REMOVED lines=12> */
.L_x_167:
[----:B------:R-:W-:Y:S05]  /*6c40*/  BSYNC B1 ;  /* 0x0000000000017941 */ /* 0x000fea0003800000 */
.L_x_166:
        /* <DEDUP_REMOVED lines=12> */
.L_x_169:
[----:B------:R-:W-:Y:S05]  /*6d10*/  BSYNC B1 ;  /* 0x0000000000017941 */ /* 0x000fea0003800000 */
.L_x_168:
        /* <DEDUP_REMOVED lines=12> */
.L_x_171:
[----:B------:R-:W-:Y:S05]  /*6de0*/  BSYNC B1 ;  /* 0x0000000000017941 */ /* 0x000fea0003800000 */
.L_x_170:
[----:B------:R-:W-:Y:S05]  /*6df0*/  @P1 BRA `(.L_x_172) ;  /* 0x0000001000281947 */ /* 0x000fea0003800000 */
[----:B-----5:R-:W-:-:S04]  /*6e00*/  LOP3.LUT R0, R0, 0xff, RZ, 0xc0, !PT ;  /* 0x000000ff00007812 */ /* 0x020fc800078ec0ff */
[----:B------:R-:W-:-:S05]  /*6e10*/  F2FP.F16.E4M3.UNPACK_B R0, R0 ;  /* 0x00000000ff00723e */ /* 0x000fca00020006ff */
[----:B------:R-:W-:-:S05]  /*6e20*/  HADD2.F32 R0, -RZ, R0.H0_H0 ;  /* 0x20000000ff007230 */ /* 0x000fca0000004100 */
[----:B------:R-:W-:-:S04]  /*6e30*/  FMUL R0, R0, R89 ;  /* 0x0000005900007220 */ /* 0x000fc80000400000 */
[----:B------:R-:W-:-:S05]  /*6e40*/  FFMA R0, R87, R88, R0 ;  /* 0x0000005857007223 */ /* 0x000fca0000000000 */
[----:B-1----:R-:W-:-:S05]  /*6e50*/  F2FP.SATFINITE.E4M3.F32.PACK_AB_MERGE_C R3, RZ, R0, RZ ;  /* 0x00000000ff03723e */ /* 0x002fca00048070ff */
[----:B------:R1:W-:Y:S01]  /*6e60*/  STG.E.U8 desc[UR52][R4.64+0x79], R3 ;  /* 0x0000790304007986 */ /* 0x0003e2000c101134 */
[----:B------:R-:W-:Y:S05]  /*6e70*/  BRA `(.L_x_172) ;  /* 0x0000001000087947 */ /* 0x000fea0003800000 */
.L_x_43:
[----:B------:R-:W-:Y:S01]  /*6e80*/  ISETP.GE.AND P1, PT, R19, 0x1, PT ;  /* 0x000000011300780c */ /* 0x000fe20003f26270 */
[-C--:B------:R-:W-:Y:S01]  /*6e90*/  FMUL R24, R24, R88.reuse ;  /* 0x0000005818187220 */ /* 0x080fe20000400000 */
[-C--:B------:R-:W-:Y:S01]  /*6ea0*/  FMUL R25, R25, R88.reuse ;  /* 0x0000005819197220 */ /* 0x080fe20000400000 */
[----:B------:R-:W-:Y:S01]  /*6eb0*/  ISETP.GE.AND P0, PT, R19, 0x9, PT ;  /* 0x000000091300780c */ /* 0x000fe20003f06270 */
[-C--:B------:R-:W-:Y:S01]  /*6ec0*/  FMUL R26, R26, R88.reuse ;  /* 0x000000581a1a7220 */ /* 0x080fe20000400000 */
[C---:B------:R-:W-:Y:S01]  /*6ed0*/  ISETP.LT.OR P2, PT, R14.reuse, 0x1, !P1 ;  /* 0x000000010e00780c */ /* 0x040fe20004f41670 */
[-C--:B------:R-:W-:Y:S01]  /*6ee0*/  FMUL R27, R27, R88.reuse ;  /* 0x000000581b1b7220 */ /* 0x080fe20000400000 */
[----:B------:R-:W-:Y:S01]  /*6ef0*/  ISETP.LT.OR P3, PT, R14, 0x2, !P1 ;  /* 0x000000020e00780c */ /* 0x000fe20004f61670 */
[----:B------:R-:W-:Y:S01]  /*6f00*/  FMUL R28, R28, R88 ;  /* 0x000000581c1c7220 */ /* 0x000fe20000400000 */
[----:B------:R-:W-:Y:S01]  /*6f10*/  F2FP.SATFINITE.E4M3.F32.PACK_AB_MERGE_C R3, RZ, R24, RZ ;  /* 0x00000018ff03723e */ /* 0x000fe200048070ff */
[-C--:B------:R-:W-:Y:S01]  /*6f20*/  FMUL R29, R29, R88.reuse ;  /* 0x000000581d1d7220 */ /* 0x080fe20000400000 */
[----:B------:R-:W-:Y:S01]  /*6f30*/  F2FP.SATFINITE.E4M3.F32.PACK_AB_MERGE_C R25, RZ, R25, RZ ;  /* 0x00000019ff19723e */ /* 0x000fe200048070ff */
[-C--:B------:R-:W-:Y:S01]  /*6f40*/  FMUL R30, R30, R88.reuse ;  /* 0x000000581e1e7220 */ /* 0x080fe20000400000 */
[C---:B------:R-:W-:Y:S01]  /*6f50*/  ISETP.LT.OR P4, PT, R14.reuse, 0x9, !P1 ;  /* 0x000000090e00780c */ /* 0x040fe20004f81670 */
[-C--:B------:R-:W-:Y:S01]  /*6f60*/  FMUL R31, R31, R88.reuse ;  /* 0x000000581f1f7220 */ /* 0x080fe20000400000 */
[----:B------:R-:W-:Y:S01]  /*6f70*/  ISETP.LT.OR P5, PT, R14, 0xa, !P1 ;  /* 0x0000000a0e00780c */ /* 0x000fe20004fa1670 */
[----:B------:R-:W-:Y:S01]  /*6f80*/  FMUL R32, R32, R88 ;  /* 0x0000005820207220 */ /* 0x000fe20000400000 */
[----:B------:R-:W-:Y:S01]  /*6f90*/  F2FP.SATFINITE.E4M3.F32.PACK_AB_MERGE_C R9, RZ, R26, RZ ;  /* 0x0000001aff09723e */ /* 0x000fe200048070ff */
[----:B------:R0:W-:Y:S01]  /*6fa0*/  @!P2 STG.E.U8 desc[UR52][R6.64], R3 ;  /* 0x000000030600a986 */ /* 0x0001e2000c101134 */
[C---:B------:R-:W-:Y:S01]  /*6fb0*/  ISETP.LT.OR P2, PT, R14.reuse, 0x1, !P0 ;  /* 0x000000010e00780c */ /* 0x040fe20004741670 */
[-C--:B------:R-:W-:Y:S01]  /*6fc0*/  FMUL R33, R33, R88.reuse ;  /* 0x0000005821217220 */ /* 0x080fe20000400000 */
[----:B------:R-:W-:Y:S01]  /*6fd0*/  F2FP.SATFINITE.E4M3.F32.PACK_AB_MERGE_C R27, RZ, R27, RZ ;  /* 0x0000001bff1b723e */ /* 0x000fe200048070ff */
[----:B------:R-:W-:Y:S01]  /*6fe0*/  @!P3 STG.E.U8 desc[UR52][R6.64+0x1], R25 ;  /* 0x000001190600b986 */ /* 0x000fe2000c101134 */
[----:B------:R-:W-:Y:S01]  /*6ff0*/  ISETP.LT.OR P3, PT, R14, 0x2, !P0 ;  /* 0x000000020e00780c */ /* 0x000fe20004761670 */
[-C--:B------:R-:W-:Y:S01]  /*7000*/  FMUL R34, R34, R88.reuse ;  /* 0x0000005822227220 */ /* 0x080fe20000400000 */
[----:B------:R-:W-:Y:S01]  /*7010*/  F2FP.SATFINITE.E4M3.F32.PACK_AB_MERGE_C R29, RZ, R29, RZ ;  /* 0x0000001dff1d723e */ /* 0x000fe200048070ff */
[-C--:B------:R-:W-:Y:S01]  /*7020*/  FMUL R35, R35, R88.reuse ;  /* 0x0000005823237220 */ /* 0x080fe20000400000 */
[----:B------:R-:W-:Y:S01]  /*7030*/  F2FP.SATFINITE.E4M3.F32.PACK_AB_MERGE_C R31, RZ, R31, RZ ;  /* 0x0000001fff1f723e */ /* 0x000fe200048070ff */
[-C--:B------:R-:W-:Y:S01]  /*7040*/  FMUL R36, R36, R88.reuse ;  /* 0x0000005824247220 */ /* 0x080fe20000400000 */
[----:B------:R-:W-:Y:S01]  /*7050*/  F2FP.SATFINITE.E4M3.F32.PACK_AB_MERGE_C R33, RZ, R33, RZ ;  /* 0x00000021ff21723e */ /* 0x000fe200048070ff */
[----:B------:R-:W-:Y:S01]  /*7060*/  FMUL R37, R37, R88 ;  /* 0x0000005825257220 */ /* 0x000fe20000400000 */
[----:B0-----:R-:W-:Y:S01]  /*7070*/  F2FP.SATFINITE.E4M3.F32.PACK_AB_MERGE_C R3, RZ, R28, RZ ;  /* 0x0000001cff03723e */ /* 0x001fe200048070ff */
[----:B------:R0:W-:Y:S01]  /*7080*/  @!P2 STG.E.U8 desc[UR52][R4.64], R9 ;  /* 0x000000090400a986 */ /* 0x0001e2000c101134 */
[----:B------:R-:W-:Y:S01]  /*7090*/  ISETP.LT.OR P2, PT, R14, 0x9, !P0 ;  /* 0x000000090e00780c */ /* 0x000fe20004741670 */
[-C--:B------:R-:W-:Y:S01]  /*70a0*/  FMUL R38, R38, R88.reuse ;  /* 0x0000005826267220 */ /* 0x080fe20000400000 */
[----:B------:R-:W-:Y:S01]  /*70b0*/  F2FP.SATFINITE.E4M3.F32.PACK_AB_MERGE_C R35, RZ, R35, RZ ;  /* 0x00000023ff23723e */ /* 0x000fe200048070ff */
[----:B------:R-:W-:Y:S01]  /*70c0*/  @!P3 STG.E.U8 desc[UR52][R4.64+0x1], R27 ;  /* 0x0000011b0400b986 */ /* 0x000fe2000c101134 */
[C---:B------:R-:W-:Y:S01]  /*70d0*/  ISETP.LT.OR P3, PT, R14.reuse, 0xa, !P0 ;  /* 0x0000000a0e00780c */ /* 0x040fe20004761670 */
[-C--:B------:R-:W-:Y:S01]  /*70e0*/  FMUL R39, R39, R88.reuse ;  /* 0x0000005827277220 */ /* 0x080fe20000400000 */
[----:B------:R-:W-:Y:S01]  /*70f0*/  F2FP.SATFINITE.E4M3.F32.PACK_AB_MERGE_C R37, RZ, R37, RZ ;  /* 0x00000025ff25723e */ /* 0x000fe200048070ff */
[----:B------:R1:W-:Y:S01]  /*7100*/  @!P4 STG.E.U8 desc[UR52][R6.64+0x8], R3 ;  /* 0x000008030600c986 */ /* 0x0003e2000c101134 */
[----:B------:R-:W-:Y:S01]  /*7110*/  ISETP.LT.OR P4, PT, R14, 0x11, !P1 ;  /* 0x000000110e00780c */ /* 0x000fe20004f81670 */
[-C--:B------:R-:W-:Y:S01]  /*7120*/  FMUL R40, R40, R88.reuse ;  /* 0x0000005828287220 */ /* 0x080fe20000400000 */
[-C--:B------:R-:W-:Y:S01]  /*7130*/  FMUL R41, R41, R88.reuse ;  /* 0x0000005829297220 */ /* 0x080fe20000400000 */
[----:B------:R-:W-:Y:S01]  /*7140*/  @!P5 STG.E.U8 desc[UR52][R6.64+0x9], R29 ;  /* 0x0000091d0600d986 */ /* 0x000fe2000c101134 */
[----:B------:R-:W-:Y:S01]  /*7150*/  ISETP.LT.OR P5, PT, R14, 0x12, !P1 ;  /* 0x000000120e00780c */ /* 0x000fe20004fa1670 */
[----:B------:R-:W-:Y:S01]  /*7160*/  FMUL R42, R42, R88 ;  /* 0x000000582a2a7220 */ /* 0x000fe20000400000 */
[----:B0-----:R-:W-:Y:S01]  /*7170*/  F2FP.SATFINITE.E4M3.F32.PACK_AB_MERGE_C R9, RZ, R30, RZ ;  /* 0x0000001eff09723e */ /* 0x001fe200048070ff */
[-C--:B------:R-:W-:Y:S01]  /*7180*/  FMUL R43, R43, R88.reuse ;  /* 0x000000582b2b7220 */ /* 0x080fe20000400000 */
[----:B------:R-:W-:Y:S01]  /*7190*/  F2FP.SATFINITE.E4M3.F32.PACK_AB_MERGE_C R39, RZ, R39, RZ ;  /* 0x00000027ff27723e */ /* 0x000fe200048070ff */
[----:B------:R-:W-:Y:S01]  /*71a0*/  @!P3 STG.E.U8 desc[UR52][R4.64+0x9], R31 ;  /* 0x0000091f0400b986 */ /* 0x000fe2000c101134 */
[----:B------:R-:W-:Y:S01]  /*71b0*/  ISETP.LT.OR P3, PT, R14, 0x12, !P0 ;  /* 0x000000120e00780c */ /* 0x000fe20004761670 */
[----:B------:R-:W-:Y:S01]  /*71c0*/  FMUL R44, R44, R88 ;  /* 0x000000582c2c7220 */ /* 0x000fe20000400000 */
[----:B-1----:R-:W-:Y:S01]  /*71d0*/  F2FP.SATFINITE.E4M3.F32.PACK_AB_MERGE_C R3, RZ, R32, RZ ;  /* 0x00000020ff03723e */ /* 0x002fe200048070ff */
[----:B------:R0:W-:Y:S01]  /*71e0*/  @!P2 STG.E.U8 desc[UR52][R4.64+0x8], R9 ;  /* 0x000008090400a986 */ /* 0x0001e2000c101134 */
[C---:B------:R-:W-:Y:S01]  /*71f0*/  ISETP.LT.OR P2, PT, R14.reuse, 0x11, !P0 ;  /* 0x000000110e00780c */ /* 0x040fe20004741670 */
[-C--:B------:R-:W-:Y:S01]  /*7200*/  FMUL R45, R45, R88.reuse ;  /* 0x000000582d2d7220 */ /* 0x080fe20000400000 */
[----:B------:R-:W-:Y:S01]  /*7210*/  F2FP.SATFINITE.E4M3.F32.PACK_AB_MERGE_C R41, RZ, R41, RZ ;  /* 0x00000029ff29723e */ /* 0x000fe200048070ff */
[----:B------:R1:W-:Y:S01]  /*7220*/  @!P4 STG.E.U8 desc[UR52][R6.64+0x10], R3 ;  /* 0x000010030600c986 */ /* 0x0003e2000c101134 */
[----:B------:R-:W-:Y:S01]  /*7230*/  ISETP.LT.OR P4, PT, R14, 0x19, !P1 ;  /* 0x000000190e00780c */ /* 0x000fe20004f81670 */
[-C--:B------:R-:W-:Y:S01]  /*7240*/  FMUL R46, R46, R88.reuse ;  /* 0x000000582e2e7220 */ /* 0x080fe20000400000 */
[----:B------:R-:W-:Y:S01]  /*7250*/  F2FP.SATFINITE.E4M3.F32.PACK_AB_MERGE_C R43, RZ, R43, RZ ;  /* 0x0000002bff2b723e */ /* 0x000fe200048070ff */
[----:B------:R-:W-:Y:S01]  /*7260*/  @!P5 STG.E.U8 desc[UR52][R6.64+0x11], R33 ;  /* 0x000011210600d986 */ /* 0x000fe2000c101134 */
[----:B------:R-:W-:Y:S01]  /*7270*/  ISETP.LT.OR P5, PT, R14, 0x1a, !P1 ;  /* 0x0000001a0e00780c */ /* 0x000fe20004fa1670 */
[----:B------:R-:W-:Y:S01]  /*7280*/  FMUL R47, R47, R88 ;  /* 0x000000582f2f7220 */ /* 0x000fe20000400000 */
[----:B------:R-:W-:Y:S01]  /*7290*/  F2FP.SATFINITE.E4M3.F32.PACK_AB_MERGE_C R45, RZ, R45, RZ ;  /* 0x0000002dff2d723e */ /* 0x000fe200048070ff */
[----:B------:R-:W-:Y:S01]  /*72a0*/  @!P3 STG.E.U8 desc[UR52][R4.64+0x11], R35 ;  /* 0x000011230400b986 */ /* 0x000fe2000c101134 */
[----:B0-----:R-:W-:Y:S01]  /*72b0*/  F2FP.SATFINITE.E4M3.F32.PACK_AB_MERGE_C R9, RZ, R34, RZ ;  /* 0x00000022ff09723e */ /* 0x001fe200048070ff */
[-C--:B------:R-:W-:Y:S01]  /*72c0*/  FMUL R48, R48, R88.reuse ;  /* 0x0000005830307220 */ /* 0x080fe20000400000 */
[C---:B------:R-:W-:Y:S01]  /*72d0*/  ISETP.LT.OR P3, PT, R14.reuse, 0x1a, !P0 ;  /* 0x0000001a0e00780c */ /* 0x040fe20004761670 */
[----:B------:R-:W-:Y:S01]  /*72e0*/  FMUL R49, R49, R88 ;  /* 0x0000005831317220 */ /* 0x000fe20000400000 */
[----:B-1----:R-:W-:Y:S01]  /*72f0*/  F2FP.SATFINITE.E4M3.F32.PACK_AB_MERGE_C R3, RZ, R36, RZ ;  /* 0x00000024ff03723e */ /* 0x002fe200048070ff */
[----:B------:R0:W-:Y:S01]  /*7300*/  @!P2 STG.E.U8 desc[UR52][R4.64+0x10], R9 ;  /* 0x000010090400a986 */ /* 0x0001e2000c101134 */
[----:B------:R-:W-:Y:S01]  /*7310*/  ISETP.LT.OR P2, PT, R14, 0x19, !P0 ;  /* 0x000000190e00780c */ /* 0x000fe20004741670 */
[-C--:B------:R-:W-:Y:S01]  /*7320*/  FMUL R50, R50, R88.reuse ;  /* 0x0000005832327220 */ /* 0x080fe20000400000 */
        /* <DEDUP_REMOVED lines=8> */
[----:B------:R-:W-:Y:S01]  /*73b0*/  FMUL R53, R53, R88 ;  /* 0x0000005835357220 */ /* 0x000fe20000400000 */
[----:B0-----:R-:W-:Y:S01]  /*73c0*/  F2FP.SATFINITE.E4M3.F32.PACK_AB_MERGE_C R9, RZ, R38, RZ ;  /* 0x00000026ff09723e */ /* 0x001fe200048070ff */
        /* <DEDUP_REMOVED lines=111> */
[----:B------:R-:W-:Y:S01]  /*7ac0*/  ISETP.LT.OR P2, PT, R14, 0x51, !P0 ;  /* 0x000000510e00780c */ /* 0x000fe20004741670 */
[-C--:B------:R-:W-:Y:S01]  /*7ad0*/  FMUL R85, R85, R88.reuse ;  /* 0x0000005855557220 */ /* 0x080fe20000400000 */
[-C--:B------:R-:W-:Y:S01]  /*7ae0*/  FMUL R86, R86, R88.reuse ;  /* 0x0000005856567220 */ /* 0x080fe20000400000 */
[----:B------:R1:W-:Y:S01]  /*7af0*/  @!P4 STG.E.U8 desc[UR52][R6.64+0x50], R3 ;  /* 0x000050030600c986 */ /* 0x0003e2000c101134 */
[C---:B------:R-:W-:Y:S01]  /*7b00*/  ISETP.LT.OR P4, PT, R14.reuse, 0x59, !P1 ;  /* 0x000000590e00780c */ /* 0x040fe20004f81670 */
[----:B------:R-:W-:Y:S01]  /*7b10*/  FMUL R87, R87, R88 ;  /* 0x0000005857577220 */ /* 0x000fe20000400000 */
[----:B------:R-:W-:Y:S01]  /*7b20*/  F2FP.SATFINITE.E4M3.F32.PACK_AB_MERGE_C R83, RZ, R83, RZ ;  /* 0x00000053ff53723e */ /* 0x000fe200048070ff */
[----:B------:R-:W-:Y:S01]  /*7b30*/  @!P5 STG.E.U8 desc[UR52][R6.64+0x51], R65 ;  /* 0x000051410600d986 */ /* 0x000fe2000c101134 */
[----:B------:R-:W-:-:S02]  /*7b40*/  ISETP.LT.OR P5, PT, R14, 0x5a, !P1 ;  /* 0x0000005a0e00780c */ /* 0x000fc40004fa1670 */
[----:B------:R-:W-:Y:S01]  /*7b50*/  F2FP.SATFINITE.E4M3.F32.PACK_AB_MERGE_C R85, RZ, R85, RZ ;  /* 0x00000055ff55723e */ /* 0x000fe200048070ff */
[----:B------:R-:W-:Y:S01]  /*7b60*/  @!P3 STG.E.U8 desc[UR52][R4.64+0x51], R67 ;  /* 0x000051430400b986 */ /* 0x000fe2000c101134 */
[----:B0-----:R-:W-:Y:S02]  /*7b70*/  F2FP.SATFINITE.E4M3.F32.PACK_AB_MERGE_C R9, RZ, R66, RZ ;  /* 0x00000042ff09723e */ /* 0x001fe400048070ff */
[C---:B------:R-:W-:Y:S02]  /*7b80*/  ISETP.LT.OR P3, PT, R14.reuse, 0x5a, !P0 ;  /* 0x0000005a0e00780c */ /* 0x040fe40004761670 */
[----:B-1----:R-:W-:Y:S01]  /*7b90*/  F2FP.SATFINITE.E4M3.F32.PACK_AB_MERGE_C R3, RZ, R68, RZ ;  /* 0x00000044ff03723e */ /* 0x002fe200048070ff */
[----:B------:R0:W-:Y:S01]  /*7ba0*/  @!P2 STG.E.U8 desc[UR52][R4.64+0x50], R9 ;  /* 0x000050090400a986 */ /* 0x0001e2000c101134 */
[C---:B------:R-:W-:Y:S02]  /*7bb0*/  ISETP.LT.OR P2, PT, R14.reuse, 0x59, !P0 ;  /* 0x000000590e00780c */ /* 0x040fe40004741670 */
[----:B------:R-:W-:Y:S01]  /*7bc0*/  F2FP.SATFINITE.E4M3.F32.PACK_AB_MERGE_C R11, RZ, R86, RZ ;  /* 0x00000056ff0b723e */ /* 0x000fe200048070ff */
[----:B------:R1:W-:Y:S01]  /*7bd0*/  @!P4 STG.E.U8 desc[UR52][R6.64+0x58], R3 ;  /* 0x000058030600c986 */ /* 0x0003e2000c101134 */
[----:B------:R-:W-:-:S02]  /*7be0*/  ISETP.LT.OR P4, PT, R14, 0x61, !P1 ;  /* 0x000000610e00780c */ /* 0x000fc40004f81670 */
[----:B------:R-:W-:Y:S01]  /*7bf0*/  F2FP.SATFINITE.E4M3.F32.PACK_AB_MERGE_C R87, RZ, R87, RZ ;  /* 0x00000057ff57723e */ /* 0x000fe200048070ff */
[----:B------:R-:W-:Y:S01]  /*7c00*/  @!P5 STG.E.U8 desc[UR52][R6.64+0x59], R69 ;  /* 0x000059450600d986 */ /* 0x000fe2000c101134 */
[C---:B------:R-:W-:Y:S02]  /*7c10*/  ISETP.LT.OR P5, PT, R14.reuse, 0x62, !P1 ;  /* 0x000000620e00780c */ /* 0x040fe40004fa1670 */
[----:B0-----:R-:W-:Y:S01]  /*7c20*/  F2FP.SATFINITE.E4M3.F32.PACK_AB_MERGE_C R9, RZ, R70, RZ ;  /* 0x00000046ff09723e */ /* 0x001fe200048070ff */
[----:B------:R-:W-:Y:S01]  /*7c30*/  @!P3 STG.E.U8 desc[UR52][R4.64+0x59], R71 ;  /* 0x000059470400b986 */ /* 0x000fe2000c101134 */
[C---:B------:R-:W-:Y:S02]  /*7c40*/  ISETP.LT.OR P3, PT, R14.reuse, 0x62, !P0 ;  /* 0x000000620e00780c */ /* 0x040fe40004761670 */
[----:B-1----:R-:W-:Y:S01]  /*7c50*/  F2FP.SATFINITE.E4M3.F32.PACK_AB_MERGE_C R3, RZ, R72, RZ ;  /* 0x00000048ff03723e */ /* 0x002fe200048070ff */
[----:B------:R0:W-:Y:S01]  /*7c60*/  @!P2 STG.E.U8 desc[UR52][R4.64+0x58], R9 ;  /* 0x000058090400a986 */ /* 0x0001e2000c101134 */
[----:B------:R-:W-:-:S03]  /*7c70*/  ISETP.LT.OR P2, PT, R14, 0x61, !P0 ;  /* 0x000000610e00780c */ /* 0x000fc60004741670 */
[----:B------:R1:W-:Y:S01]  /*7c80*/  @!P4 STG.E.U8 desc[UR52][R6.64+0x60], R3 ;  /* 0x000060030600c986 */ /* 0x0003e2000c101134 */
[----:B------:R-:W-:-:S03]  /*7c90*/  ISETP.LT.OR P4, PT, R14, 0x69, !P1 ;  /* 0x000000690e00780c */ /* 0x000fc60004f81670 */
        /* <DEDUP_REMOVED lines=11> */
[----:B------:R-:W-:Y:S02]  /*7d50*/  ISETP.LT.OR P5, PT, R14, 0x71, !P1 ;  /* 0x000000710e00780c */ /* 0x000fe40004fa1670 */
[----:B0-----:R-:W-:Y:S02]  /*7d60*/  F2FP.SATFINITE.E4M3.F32.PACK_AB_MERGE_C R9, RZ, R78, RZ ;  /* 0x0000004eff09723e */ /* 0x001fe400048070ff */
[----:B-1----:R-:W-:-:S03]  /*7d70*/  F2FP.SATFINITE.E4M3.F32.PACK_AB_MERGE_C R3, RZ, R80, RZ ;  /* 0x00000050ff03723e */ /* 0x002fc600048070ff */
[----:B------:R0:W-:Y:S01]  /*7d80*/  @!P2 STG.E.U8 desc[UR52][R4.64+0x68], R9 ;  /* 0x000068090400a986 */ /* 0x0001e2000c101134 */
[----:B------:R-:W-:-:S03]  /*7d90*/  ISETP.LT.OR P2, PT, R14, 0x71, !P0 ;  /* 0x000000710e00780c */ /* 0x000fc60004741670 */
[----:B------:R-:W-:Y:S01]  /*7da0*/  @!P4 STG.E.U8 desc[UR52][R4.64+0x69], R79 ;  /* 0x0000694f0400c986 */ /* 0x000fe2000c101134 */
[----:B------:R-:W-:-:S03]  /*7db0*/  ISETP.LT.OR P4, PT, R14, 0x72, !P0 ;  /* 0x000000720e00780c */ /* 0x000fc60004781670 */
[----:B------:R-:W-:Y:S01]  /*7dc0*/  @!P3 STG.E.U8 desc[UR52][R6.64+0x71], R81 ;  /* 0x000071510600b986 */ /* 0x000fe2000c101134 */
[C---:B------:R-:W-:Y:S02]  /*7dd0*/  ISETP.LT.OR P3, PT, R14.reuse, 0x79, !P1 ;  /* 0x000000790e00780c */ /* 0x040fe40004f61670 */
[C---:B------:R-:W-:Y:S01]  /*7de0*/  ISETP.LT.OR P1, PT, R14.reuse, 0x7a, !P1 ;  /* 0x0000007a0e00780c */ /* 0x040fe20004f21670 */
[----:B------:R1:W-:Y:S01]  /*7df0*/  @!P5 STG.E.U8 desc[UR52][R6.64+0x70], R3 ;  /* 0x000070030600d986 */ /* 0x0003e2000c101134 */
[C---:B------:R-:W-:Y:S02]  /*7e00*/  ISETP.LT.OR P5, PT, R14.reuse, 0x79, !P0 ;  /* 0x000000790e00780c */ /* 0x040fe400047a1670 */
[----:B------:R-:W-:Y:S02]  /*7e10*/  ISETP.LT.OR P0, PT, R14, 0x7a, !P0 ;  /* 0x0000007a0e00780c */ /* 0x000fe40004701670 */
[----:B0-----:R-:W-:Y:S01]  /*7e20*/  F2FP.SATFINITE.E4M3.F32.PACK_AB_MERGE_C R9, RZ, R82, RZ ;  /* 0x00000052ff09723e */ /* 0x001fe200048070ff */
[----:B------:R0:W-:Y:S04]  /*7e30*/  @!P4 STG.E.U8 desc[UR52][R4.64+0x71], R83 ;  /* 0x000071530400c986 */ /* 0x0001e8000c101134 */
[----:B------:R0:W-:Y:S01]  /*7e40*/  @!P2 STG.E.U8 desc[UR52][R4.64+0x70], R9 ;  /* 0x000070090400a986 */ /* 0x0001e2000c101134 */
[----:B-1----:R-:W-:-:S03]  /*7e50*/  F2FP.SATFINITE.E4M3.F32.PACK_AB_MERGE_C R3, RZ, R84, RZ ;  /* 0x00000054ff03723e */ /* 0x002fc600048070ff */
[----:B------:R0:W-:Y:S04]  /*7e60*/  @!P1 STG.E.U8 desc[UR52][R6.64+0x79], R85 ;  /* 0x0000795506009986 */ /* 0x0001e8000c101134 */
[----:B------:R0:W-:Y:S04]  /*7e70*/  @!P3 STG.E.U8 desc[UR52][R6.64+0x78], R3 ;  /* 0x000078030600b986 */ /* 0x0001e8000c101134 */
[----:B------:R0:W-:Y:S04]  /*7e80*/  @!P5 STG.E.U8 desc[UR52][R4.64+0x78], R11 ;  /* 0x0000780b0400d986 */ /* 0x0001e8000c101134 */
[----:B------:R0:W-:Y:S02]  /*7e90*/  @!P0 STG.E.U8 desc[UR52][R4.64+0x79], R87 ;  /* 0x0000795704008986 */ /* 0x0001e4000c101134 */
.L_x_172:
[----:B------:R-:W-:Y:S05]  /*7ea0*/  BSYNC B0 ;  /* 0x0000000000007941 */ /* 0x000fea0003800000 */
.L_x_42:
[----:B01----:R-:W-:Y:S01]  /*7eb0*/  IMAD.U32 R3, RZ, RZ, UR50 ;  /* 0x00000032ff037e24 */ /* 0x003fe2000f8e00ff */
[----:B------:R-:W-:Y:S01]  /*7ec0*/  ULDC.64 UR4, c[0x0][0x850] ;  /* 0x0002140000047ab9 */ /* 0x000fe20000000a00 */
[----:B-----5:R-:W-:Y:S02]  /*7ed0*/  IMAD.U32 R0, RZ, RZ, UR48 ;  /* 0x00000030ff007e24 */ /* 0x020fe4000f8e00ff */
[----:B------:R-:W-:Y:S01]  /*7ee0*/  IMAD.MOV.U32 R22, RZ, RZ, -0x1 ;  /* 0xffffffffff167424 */ /* 0x000fe200078e00ff */
[----:B------:R-:W-:Y:S01]  /*7ef0*/  LEA R16, P0, R3, R16, 0x1 ;  /* 0x0000001003107211 */ /* 0x000fe200078008ff */
[----:B------:R0:W-:Y:S01]  /*7f00*/  SYNCS.ARRIVE.TRANS64.A1T0 RZ, [R0+UR45], RZ ;  /* 0x000000ff00ff79a7 */ /* 0x0001e2000810002d */
[----:B------:R-:W-:Y:S02]  /*7f10*/  IMAD.MOV.U32 R19, RZ, RZ, -0x1 ;  /* 0xffffffffff137424 */ /* 0x000fe400078e00ff */
[----:B------:R-:W-:Y:S01]  /*7f20*/  IADD3.X R17, R17, UR43, RZ, P0, !PT ;  /* 0x0000002b11117c10 */ /* 0x000fe200087fe4ff */
[----:B------:R-:W-:Y:S01]  /*7f30*/  IMAD.MOV.U32 R18, RZ, RZ, -0x1 ;  /* 0xffffffffff127424 */ /* 0x000fe200078e00ff */
[----:B------:R-:W-:-:S02]  /*7f40*/  ISETP.GE.U32.AND P0, PT, R16, UR4, PT ;  /* 0x0000000410007c0c */ /* 0x000fc4000bf06070 */
[----:B0-----:R-:W-:Y:S02]  /*7f50*/  PRMT R0, RZ, 0x7610, R0 ;  /* 0x00007610ff007816 */ /* 0x001fe40000000000 */
[----:B------:R-:W-:-:S13]  /*7f60*/  ISETP.GE.U32.AND.EX P0, PT, R17, UR5, PT, P0 ;  /* 0x0000000511007c0c */ /* 0x000fda000bf06100 */
[----:B------:R-:W-:Y:S05]  /*7f70*/  @P0 BRA `(.L_x_173) ;  /* 0x00000004004c0947 */ /* 0x000fea0003800000 */
[----:B---34-:R-:W0:Y:S01]  /*7f80*/  LDC.64 R10, c[0x0][0x828] ;  /* 0x00020a00ff0a7b82 */ /* 0x018e220000000a00 */
[----:B------:R-:W1:Y:S01]  /*7f90*/  S2R R12, SR_CTAID.X ;  /* 0x00000000000c7919 */ /* 0x000e620000002500 */
[----:B--2---:R-:W-:Y:S02]  /*7fa0*/  IMAD.MOV.U32 R8, RZ, RZ, R16 ;  /* 0x000000ffff087224 */ /* 0x004fe400078e0010 */
[----:B------:R-:W-:Y:S01]  /*7fb0*/  IMAD.MOV.U32 R9, RZ, RZ, R17 ;  /* 0x000000ffff097224 */ /* 0x000fe200078e0011 */
[----:B------:R-:W2:Y:S03]  /*7fc0*/  S2R R19, SR_CTAID.Y ;  /* 0x0000000000137919 */ /* 0x000ea60000002600 */
[----:B------:R-:W3:Y:S08]  /*7fd0*/  LDC R0, c[0x0][0x830] ;  /* 0x00020c00ff007b82 */ /* 0x000ef00000000800 */
[----:B------:R-:W4:Y:S01]  /*7fe0*/  LDC.64 R14, c[0x0][0x820] ;  /* 0x00020800ff0e7b82 */ /* 0x000f220000000a00 */
[----:B0-----:R-:W-:-:S04]  /*7ff0*/  ISETP.NE.U32.AND P0, PT, R10, RZ, PT ;  /* 0x000000ff0a00720c */ /* 0x001fc80003f05070 */
[----:B------:R-:W-:-:S13]  /*8000*/  ISETP.NE.AND.EX P0, PT, R11, RZ, PT, P0 ;  /* 0x000000ff0b00720c */ /* 0x000fda0003f05300 */
[----:B-1234-:R-:W-:Y:S05]  /*8010*/  @!P0 BRA `(.L_x_174) ;  /* 0x0000000000288947 */ /* 0x01efea0003800000 */
        /* <DEDUP_REMOVED lines=10> */
.L_x_174:
[-CC-:B------:R-:W-:Y:S01]  /*80c0*/  SHF.R.U64 R18, R8, R0.reuse, R9.reuse ;  /* 0x0000000008127219 */ /* 0x180fe20000001209 */
[----:B------:R-:W0:Y:S01]  /*80d0*/  LDC.64 R24, c[0x0][0x840] ;  /* 0x00021000ff187b82 */ /* 0x000e220000000a00 */
[----:B------:R-:W-:Y:S01]  /*80e0*/  SHF.R.U32.HI R0, RZ, R0, R9 ;  /* 0x00000000ff007219 */ /* 0x000fe20000011609 */
[----:B------:R-:W-:Y:S01]  /*80f0*/  ULDC UR4, c[0x0][0x150] ;  /* 0x0000540000047ab9 */ /* 0x000fe20000000800 */
[----:B------:R-:W-:Y:S02]  /*8100*/  IADD3 R3, P0, RZ, -R18, RZ ;  /* 0x80000012ff037210 */ /* 0x000fe40007f1e0ff */
[----:B------:R-:W-:-:S03]  /*8110*/  I2FP.F32.U32 R7, R12 ;  /* 0x0000000c00077245 */ /* 0x000fc60000201000 */
[----:B------:R-:W1:Y:S01]  /*8120*/  LDC R6, c[0x0][0x818] ;  /* 0x00020600ff067b82 */ /* 0x000e620000000800 */
[----:B------:R-:W-:Y:S02]  /*8130*/  IMAD.X R5, RZ, RZ, ~R0, P0 ;  /* 0x000000ffff057224 */ /* 0x000fe400000e0e00 */
[----:B------:R-:W-:Y:S01]  /*8140*/  FMUL R7, R7, UR4 ;  /* 0x0000000407077c20 */ /* 0x000fe20008400000 */
[----:B------:R-:W-:Y:S01]  /*8150*/  ULDC UR4, c[0x0][0x154] ;  /* 0x0000550000047ab9 */ /* 0x000fe20000000800 */
[-C--:B------:R-:W-:Y:S02]  /*8160*/  IMAD R0, R5, R14.reuse, RZ ;  /* 0x0000000e05007224 */ /* 0x080fe400078e02ff */
[C---:B------:R-:W-:Y:S01]  /*8170*/  IMAD.WIDE.U32 R4, R3.reuse, R14, R16 ;  /* 0x0000000e03047225 */ /* 0x040fe200078e0010 */
[----:B------:R-:W2:Y:S01]  /*8180*/  LDC R11, c[0x0][0x808] ;  /* 0x00020200ff0b7b82 */ /* 0x000ea20000000800 */
[----:B------:R-:W3:Y:S02]  /*8190*/  F2I.U32.TRUNC.NTZ R7, R7 ;  /* 0x0000000700077305 */ /* 0x000ee4000020f000 */
[----:B------:R-:W-:-:S04]  /*81a0*/  IMAD R3, R3, R15, R0 ;  /* 0x0000000f03037224 */ /* 0x000fc800078e0200 */
[----:B------:R-:W-:Y:S01]  /*81b0*/  IMAD.IADD R3, R5, 0x1, R3 ;  /* 0x0000000105037824 */ /* 0x000fe200078e0203 */
[----:B------:R-:W4:Y:S01]  /*81c0*/  LDC R8, c[0x0][0x858] ;  /* 0x00021600ff087b82 */ /* 0x000f220000000800 */
[----:B------:R-:W-:Y:S02]  /*81d0*/  I2FP.F32.U32 R5, R19 ;  /* 0x0000001300057245 */ /* 0x000fe40000201000 */
[----:B0-----:R-:W-:-:S04]  /*81e0*/  ISETP.NE.U32.AND P0, PT, R24, RZ, PT ;  /* 0x000000ff1800720c */ /* 0x001fc80003f05070 */
[----:B------:R-:W-:Y:S01]  /*81f0*/  ISETP.NE.AND.EX P0, PT, R25, RZ, PT, P0 ;  /* 0x000000ff1900720c */ /* 0x000fe20003f05300 */
[----:B------:R-:W0:Y:S01]  /*8200*/  LDC R9, c[0x0][0x144] ;  /* 0x00005100ff097b82 */ /* 0x000e220000000800 */
[-C--:B-1----:R-:W-:Y:S01]  /*8210*/  SHF.R.U32.HI R0, RZ, R6.reuse, R3 ;  /* 0x00000006ff007219 */ /* 0x082fe20000011603 */
[----:B---3--:R-:W-:Y:S01]  /*8220*/  IMAD.MOV R7, RZ, RZ, -R7 ;  /* 0x000000ffff077224 */ /* 0x008fe200078e0a07 */
[----:B------:R-:W-:Y:S01]  /*8230*/  SHF.R.U64 R13, R4, R6, R3 ;  /* 0x00000006040d7219 */ /* 0x000fe20000001203 */
[----:B------:R-:W-:-:S04]  /*8240*/  FMUL R6, R5, UR4 ;  /* 0x0000000405067c20 */ /* 0x000fc80008400000 */
[----:B------:R-:W1:Y:S01]  /*8250*/  LDC R14, c[0x0][0x148] ;  /* 0x00005200ff0e7b82 */ /* 0x000e620000000800 */
[-CC-:B--2---:R-:W-:Y:S02]  /*8260*/  SHF.R.U64 R10, R13, R11.reuse, R0.reuse ;  /* 0x0000000b0d0a7219 */ /* 0x184fe40000001200 */
[----:B------:R-:W-:Y:S02]  /*8270*/  SHF.R.U32.HI R3, RZ, R11, R0 ;  /* 0x0000000bff037219 */ /* 0x000fe40000011600 */
[----:B------:R2:W3:Y:S03]  /*8280*/  F2I.U32.TRUNC.NTZ R0, R6 ;  /* 0x0000000600007305 */ /* 0x0004e6000020f000 */
[----:B------:R-:W1:Y:S01]  /*8290*/  LDC R20, c[0x0][0x848] ;  /* 0x00021200ff147b82 */ /* 0x000e620000000800 */
[-CC-:B----4-:R-:W-:Y:S02]  /*82a0*/  SHF.R.U64 R15, R10, R8.reuse, R3.reuse ;  /* 0x000000080a0f7219 */ /* 0x190fe40000001203 */
[----:B------:R-:W-:-:S03]  /*82b0*/  SHF.R.U32.HI R5, RZ, R8, R3 ;  /* 0x00000008ff057219 */ /* 0x000fc60000011603 */
[----:B------:R-:W-:Y:S02]  /*82c0*/  IMAD.MOV.U32 R4, RZ, RZ, R15 ;  /* 0x000000ffff047224 */ /* 0x000fe400078e000f */
[----:B------:R-:W4:Y:S01]  /*82d0*/  LDC R26, c[0x0][0x838] ;  /* 0x00020e00ff1a7b82 */ /* 0x000f220000000800 */
[----:B0-----:R-:W-:-:S07]  /*82e0*/  IMAD R21, R9, R7, R12 ;  /* 0x0000000709157224 */ /* 0x001fce00078e020c */
[----:B------:R-:W0:Y:S08]  /*82f0*/  LDC R27, c[0x0][0x810] ;  /* 0x00020400ff1b7b82 */ /* 0x000e300000000800 */
[----:B------:R-:W0:Y:S01]  /*8300*/  LDC R28, c[0x0][0x800] ;  /* 0x00020000ff1c7b82 */ /* 0x000e220000000800 */
[----:B--23--:R-:W-:Y:S05]  /*8310*/  @!P0 BRA `(.L_x_175) ;  /* 0x0000000000288947 */ /* 0x00cfea0003800000 */
[----:B------:R-:W2:Y:S02]  /*8320*/  LDC R4, c[0x0][0x84c] ;  /* 0x00021300ff047b82 */ /* 0x000ea40000000800 */
[----:B--2---:R-:W-:-:S05]  /*8330*/  IADD3 R3, P0, R15, R4, RZ ;  /* 0x000000040f037210 */ /* 0x004fca0007f1e0ff */
        /* <DEDUP_REMOVED lines=8> */
.L_x_175:
[----:B------:R-:W-:Y:S02]  /*83c0*/  ISETP.NE.AND P0, PT, R2, 0x1, PT ;  /* 0x000000010200780c */ /* 0x000fe40003f05270 */
[----:B-1----:R-:W-:Y:S01]  /*83d0*/  SHF.R.U64 R3, R4, R20, R5 ;  /* 0x0000001404037219 */ /* 0x002fe20000001205 */
[----:B------:R-:W-:Y:S01]  /*83e0*/  IMAD.MOV R5, RZ, RZ, -R0 ;  /* 0x000000ffff057224 */ /* 0x000fe200078e0a00 */
[----:B------:R-:W-:-:S03]  /*83f0*/  LOP3.LUT R0, R10, R101, RZ, 0xc0, !PT ;  /* 0x000000650a007212 */ /* 0x000fc600078ec0ff */
[----:B------:R-:W-:Y:S02]  /*8400*/  IMAD.MOV R4, RZ, RZ, -R3 ;  /* 0x000000ffff047224 */ /* 0x000fe400078e0a03 */
[----:B------:R-:W-:Y:S01]  /*8410*/  IMAD R22, R95, R3, R0 ;  /* 0x000000035f167224 */ /* 0x000fe200078e0200 */
[----:B------:R-:W-:Y:S01]  /*8420*/  LOP3.LUT R3, R13, R100, RZ, 0xc0, !PT ;  /* 0x000000640d037212 */ /* 0x000fe200078ec0ff */
[----:B----4-:R-:W-:Y:S02]  /*8430*/  IMAD R0, R4, R26, R15 ;  /* 0x0000001a04007224 */ /* 0x010fe400078e020f */
[----:B------:R-:W-:Y:S02]  /*8440*/  @P0 IMAD R21, R14, R5, R19 ;  /* 0x000000050e150224 */ /* 0x000fe400078e0213 */
[----:B0-----:R-:W-:Y:S02]  /*8450*/  IMAD R3, R0, R28, R3 ;  /* 0x0000001c00037224 */ /* 0x001fe400078e0203 */
[----:B------:R-:W-:-:S02]  /*8460*/  IMAD R22, R22, R27, R21 ;  /* 0x0000001b16167224 */ /* 0x000fc400078e0215 */
[----:B------:R-:W-:-:S03]  /*8470*/  IMAD.MOV.U32 R4, RZ, RZ, 0x1 ;  /* 0x00000001ff047424 */ /* 0x000fc600078e00ff */
[----:B------:R-:W-:Y:S02]  /*8480*/  SEL R19, R3, R22, !P0 ;  /* 0x0000001603137207 */ /* 0x000fe40004000000 */
[----:B------:R-:W-:Y:S02]  /*8490*/  PRMT R0, R4, 0x7610, R0 ;  /* 0x0000761004007816 */ /* 0x000fe40000000000 */
[----:B------:R-:W-:-:S07]  /*84a0*/  SEL R22, R22, R3, !P0 ;  /* 0x0000000316167207 */ /* 0x000fce0004000000 */
.L_x_173:
[----:B------:R-:W-:Y:S02]  /*84b0*/  LOP3.LUT P0, RZ, R0, 0xff, RZ, 0xc0, !PT ;  /* 0x000000ff00ff7812 */ /* 0x000fe4000780c0ff */
[----:B------:R-:W-:-:S11]  /*84c0*/  LOP3.LUT R105, R105, 0x1, RZ, 0x3c, !PT ;  /* 0x0000000169697812 */ /* 0x000fd600078e3cff */
[----:B------:R-:W-:Y:S05]  /*84d0*/  @P0 BRA `(.L_x_176) ;  /* 0xffffff9000880947 */ /* 0x000fea000383ffff */
[----:B------:R-:W-:Y:S05]  /*84e0*/  EXIT ;  /* 0x000000000000794d */ /* 0x000fea0003800000 */
.L_x_14:
[----:B------:R-:W-:-:S08]  /*84f0*/  ISETP.NE.AND P0, PT, RZ, UR4, PT ;  /* 0x00000004ff007c0c */ /* 0x000fd0000bf05270 */
[----:B------:R-:W0:-:S00]  /*8500*/  USETMAXREG.DEALLOC.CTAPOOL 0x28 ;  /* 0x00000028000079c8 */ /* 0x000e0000080e0500 */
[----:B------:R-:W-:Y:S05]  /*8510*/  @P0 EXIT ;  /* 0x000000000000094d */ /* 0x000fea0003800000 */
[----:B0-----:R-:W-:Y:S01]  /*8520*/  LOP3.LUT P0, RZ, R3, 0xff, RZ, 0xc0, !PT ;  /* 0x000000ff03ff7812 */ /* 0x001fe2000780c0ff */
[----:B------:R-:W-:Y:S02]  /*8530*/  IMAD.MOV.U32 R24, RZ, RZ, 0x1 ;  /* 0x00000001ff187424 */ /* 0x000fe400078e00ff */
[----:B------:R-:W-:-:S10]  /*8540*/  IMAD.MOV.U32 R25, RZ, RZ, RZ ;  /* 0x000000ffff197224 */ /* 0x000fd400078e00ff */
[----:B------:R-:W-:Y:S05]  /*8550*/  @!P0 BRA `(.L_x_177) ;  /* 0x0000000c00c88947 */ /* 0x000fea0003800000 */
[----:B------:R-:W-:Y:S01]  /*8560*/  LOP3.LUT P0, RZ, R0, 0x1f, RZ, 0xc0, !PT ;  /* 0x0000001f00ff7812 */ /* 0x000fe2000780c0ff */
[----:B------:R-:W-:Y:S01]  /*8570*/  ULDC UR42, c[0x0][0x858] ;  /* 0x00021600002a7ab9 */ /* 0x000fe20000000800 */
[C---:B------:R-:W-:Y:S01]  /*8580*/  ISETP.NE.AND P1, PT, R23.reuse, RZ, PT ;  /* 0x000000ff1700720c */ /* 0x040fe20003f25270 */
[----:B------:R-:W-:Y:S01]  /*8590*/  UMOV UR4, 0xffffffff ;  /* 0xffffffff00047882 */ /* 0x000fe20000000000 */
[----:B------:R-:W-:Y:S01]  /*85a0*/  ISETP.NE.OR P0, PT, R23, RZ, !P0 ;  /* 0x000000ff1700720c */ /* 0x000fe20004705670 */
[----:B------:R-:W-:Y:S01]  /*85b0*/  BSSY B6, `(.L_x_177) ;  /* 0x00000ec000067945 */ /* 0x000fe20003800000 */
[----:B------:R-:W-:Y:S01]  /*85c0*/  USHF.L.U32 UR4, UR4, UR42, URZ ;  /* 0x0000002a04047299 */ /* 0x000fe2000800063f */
[----:B------:R-:W-:Y:S01]  /*85d0*/  P2R R0, PR, RZ, 0x2 ;  /* 0x00000002ff007803 */ /* 0x000fe20000000000 */
[----:B------:R-:W-:Y:S01]  /*85e0*/  IMAD.MOV.U32 R26, RZ, RZ, 0x1 ;  /* 0x00000001ff1a7424 */ /* 0x000fe200078e00ff */
[----:B------:R-:W-:Y:S01]  /*85f0*/  P2R R28, PR, RZ, 0x1 ;  /* 0x00000001ff1c7803 */ /* 0x000fe20000000000 */
[----:B------:R-:W-:Y:S01]  /*8600*/  IMAD.MOV.U32 R25, RZ, RZ, RZ ;  /* 0x000000ffff197224 */ /* 0x000fe200078e00ff */
[----:B------:R-:W-:Y:S01]  /*8610*/  ULDC UR41, c[0x0][0x800] ;  /* 0x0002000000297ab9 */ /* 0x000fe20000000800 */
[----:B------:R-:W-:Y:S01]  /*8620*/  IMAD.MOV.U32 R24, RZ, RZ, 0x1 ;  /* 0x00000001ff187424 */ /* 0x000fe200078e00ff */
[----:B------:R-:W-:Y:S01]  /*8630*/  UMOV UR5, 0x1 ;  /* 0x0000000100057882 */ /* 0x000fe20000000000 */
[----:B------:R-:W-:-:S02]  /*8640*/  UIADD3 UR45, UR39, 0x1, URZ ;  /* 0x00000001272d7890 */ /* 0x000fc4000fffe03f */
[----:B------:R-:W-:Y:S02]  /*8650*/  ULOP3.LUT UR44, UR38, 0x2, URZ, 0xfc, !UPT ;  /* 0x00000002262c7892 */ /* 0x000fe4000f8efc3f */
[----:B------:R-:W-:Y:S02]  /*8660*/  UIADD3 UR41, UR41, -0x1, URZ ;  /* 0xffffffff29297890 */ /* 0x000fe4000fffe03f */
[----:B------:R-:W-:Y:S02]  /*8670*/  USHF.L.U32 UR42, UR5, UR42, URZ ;  /* 0x0000002a052a7299 */ /* 0x000fe4000800063f */
[----:B------:R-:W-:Y:S01]  /*8680*/  ULOP3.LUT UR43, URZ, UR4, URZ, 0x33, !UPT ;  /* 0x000000043f2b7292 */ /* 0x000fe2000f8e333f */
[----:B------:R-:W-:-:S11]  /*8690*/  ULDC.64 UR36, c[0x0][0x198] ;  /* 0x0000660000247ab9 */ /* 0x000fd60000000a00 */
.L_x_194:
[----:B------:R-:W0:Y:S01]  /*86a0*/  S2R R0, SR_CgaCtaId ;  /* 0x0000000000007919 */ /* 0x000e220000008800 */
[----:B------:R-:W-:-:S04]  /*86b0*/  MOV R27, 0x400 ;  /* 0x00000400001b7802 */ /* 0x000fc80000000f00 */
[----:B0-----:R-:W-:-:S05]  /*86c0*/  LEA R27, R0, R27, 0x18 ;  /* 0x0000001b001b7211 */ /* 0x001fca00078ec0ff */
[----:B------:R-:W-:-:S05]  /*86d0*/  VIADD R0, R27, 0x800 ;  /* 0x000008001b007836 */ /* 0x000fca0000000000 */
[----:B------:R-:W-:-:S13]  /*86e0*/  LOP3.LUT P0, RZ, R0, 0x1bf, RZ, 0xc0, !PT ;  /* 0x000001bf00ff7812 */ /* 0x000fda000780c0ff */
[----:B------:R-:W-:Y:S05]  /*86f0*/  @!P0 BRA `(.L_x_178) ;  /* 0x0000000000408947 */ /* 0x000fea0003800000 */
[----:B------:R-:W-:Y:S01]  /*8700*/  MOV R14, 0x0 ;  /* 0x00000000000e7802 */ /* 0x000fe20000000f00 */
[----:B------:R-:W-:Y:S01]  /*8710*/  ULDC.64 UR4, c[0x4][0x70] ;  /* 0x01001c0000047ab9 */ /* 0x000fe20000000a00 */
[----:B------:R-:W-:Y:S01]  /*8720*/  ULDC.64 UR6, c[0x4][0x8] ;  /* 0x0100020000067ab9 */ /* 0x000fe20000000a00 */
[----:B------:R-:W-:Y:S02]  /*8730*/  IMAD.U32 R4, RZ, RZ, UR4 ;  /* 0x00000004ff047e24 */ /* 0x000fe4000f8e00ff */
[----:B------:R-:W-:Y:S01]  /*8740*/  IMAD.U32 R5, RZ, RZ, UR5 ;  /* 0x00000005ff057e24 */ /* 0x000fe2000f8e00ff */
[----:B------:R-:W0:Y:S01]  /*8750*/  LDC.64 R14, c[0x4][R14] ;  /* 0x010000000e0e7b82 */ /* 0x000e220000000a00 */
[----:B------:R-:W-:Y:S01]  /*8760*/  ULDC.64 UR4, c[0x4][0x78] ;  /* 0x01001e0000047ab9 */ /* 0x000fe20000000a00 */
[----:B------:R-:W-:Y:S02]  /*8770*/  IMAD.U32 R10, RZ, RZ, UR6 ;  /* 0x00000006ff0a7e24 */ /* 0x000fe4000f8e00ff */
[----:B------:R-:W-:-:S02]  /*8780*/  IMAD.U32 R6, RZ, RZ, UR4 ;  /* 0x00000004ff067e24 */ /* 0x000fc4000f8e00ff */
[----:B------:R-:W-:Y:S02]  /*8790*/  IMAD.U32 R7, RZ, RZ, UR5 ;  /* 0x00000005ff077e24 */ /* 0x000fe4000f8e00ff */
[----:B------:R-:W-:Y:S02]  /*87a0*/  IMAD.U32 R11, RZ, RZ, UR7 ;  /* 0x00000007ff0b7e24 */ /* 0x000fe4000f8e00ff */
[----:B------:R-:W-:Y:S02]  /*87b0*/  IMAD.MOV.U32 R8, RZ, RZ, 0x70 ;  /* 0x00000070ff087424 */ /* 0x000fe400078e00ff */
[----:B------:R-:W-:Y:S02]  /*87c0*/  IMAD.MOV.U32 R12, RZ, RZ, 0x1 ;  /* 0x00000001ff0c7424 */ /* 0x000fe400078e00ff */
[----:B------:R-:W-:-:S07]  /*87d0*/  IMAD.MOV.U32 R13, RZ, RZ, RZ ;  /* 0x000000ffff0d7224 */ /* 0x000fce00078e00ff */
[----:B------:R-:W-:-:S07]  /*87e0*/  LEPC R20, `(.L_x_178) ;  /* 0x000000001014794e */ /* 0x000fce0000000000 */
[----:B0----5:R-:W-:Y:S05]  /*87f0*/  CALL.ABS.NOINC R14 ;  /* 0x000000000e007343 */ /* 0x021fea0003c00000 */
.L_x_178:
        /* <DEDUP_REMOVED lines=19> */
.L_x_179:
[----:B------:R-:W0:Y:S02]  /*8930*/  LDC R0, c[0x0][0x28c] ;  /* 0x0000a300ff007b82 */ /* 0x000e240000000800 */
[----:B0-----:R-:W-:-:S13]  /*8940*/  ISETP.GE.AND P0, PT, R0, 0x1, PT ;  /* 0x000000010000780c */ /* 0x001fda0003f06270 */
[----:B------:R-:W-:Y:S05]  /*8950*/  @!P0 BRA `(.L_x_180) ;  /* 0x0000000400088947 */ /* 0x000fea0003800000 */
[----:B------:R-:W-:Y:S01]  /*8960*/  BSSY B0, `(.L_x_180) ;  /* 0x0000041000007945 */ /* 0x000fe20003800000 */
[----:B------:R-:W-:Y:S02]  /*8970*/  IMAD.SHL.U32 R19, R19, 0x80, RZ ;  /* 0x0000008013137824 */ /* 0x000fe400078e00ff */
[----:B------:R-:W-:Y:S02]  /*8980*/  IMAD.SHL.U32 R22, R22, 0x40, RZ ;  /* 0x0000004016167824 */ /* 0x000fe400078e00ff */
[----:B------:R-:W-:Y:S02]  /*8990*/  IMAD.MOV.U32 R7, RZ, RZ, RZ ;  /* 0x000000ffff077224 */ /* 0x000fe400078e00ff */
[----:B------:R-:W-:Y:S02]  /*89a0*/  IMAD.U32 R8, RZ, RZ, UR45 ;  /* 0x0000002dff087e24 */ /* 0x000fe4000f8e00ff */
[----:B------:R-:W-:Y:S02]  /*89b0*/  IMAD.MOV.U32 R0, RZ, RZ, R24 ;  /* 0x000000ffff007224 */ /* 0x000fe400078e0018 */
[----:B------:R-:W-:-:S07]  /*89c0*/  IMAD.MOV.U32 R4, RZ, RZ, R25 ;  /* 0x000000ffff047224 */ /* 0x000fce00078e0019 */
.L_x_189:
[----:B------:R-:W-:Y:S01]  /*89d0*/  IMAD R6, R4, 0x8, R27 ;  /* 0x0000000804067824 */ /* 0x000fe200078e021b */
[----:B------:R-:W-:Y:S01]  /*89e0*/  SHF.L.U32 R3, R0, 0x1f, RZ ;  /* 0x0000001f00037819 */ /* 0x000fe200000006ff */
[----:B------:R-:W-:Y:S01]  /*89f0*/  BSSY B1, `(.L_x_181) ;  /* 0x0000005000017945 */ /* 0x000fe20003800000 */
[----:B------:R-:W-:Y:S02]  /*8a00*/  ISETP.NE.AND P1, PT, R23, RZ, PT ;  /* 0x000000ff1700720c */ /* 0x000fe40003f25270 */
[----:B------:R-:W0:Y:S11]  /*8a10*/  SYNCS.PHASECHK.TRANS64.TRYWAIT P0, [R6+URZ+0x58], R3 ;  /* 0x00005803060075a7 */ /* 0x000e36000800017f */
[----:B------:R-:W1:Y:S01]  /*8a20*/  @!P1 LDC R5, c[0x0][0x70c] ;  /* 0x0001c300ff059b82 */ /* 0x000e620000000800 */
[----:B0-----:R-:W-:Y:S05]  /*8a30*/  @!P0 BRA `(.L_x_182) ;  /* 0x0000001000d88947 */ /* 0x001fea0003800000 */
.L_x_214:
[----:B------:R-:W-:Y:S05]  /*8a40*/  BSYNC B1 ;  /* 0x0000000000017941 */ /* 0x000fea0003800000 */
.L_x_181:
[----:B------:R-:W-:Y:S01]  /*8a50*/  ISETP.NE.AND P0, PT, R23, RZ, PT ;  /* 0x000000ff1700720c */ /* 0x000fe20003f05270 */
[----:B------:R-:W-:-:S04]  /*8a60*/  UPRMT UR4, UR44, 0x9910, URZ ;  /* 0x000099102c047896 */ /* 0x000fc8000800003f */
[----:B------:R-:W-:-:S08]  /*8a70*/  UISETP.NE.AND UP0, UPT, UR4, 0x2, UPT ;  /* 0x000000020400788c */ /* 0x000fd0000bf05270 */
[----:B-1----:R1:W-:Y:S01]  /*8a80*/  @!P0 SYNCS.ARRIVE.TRANS64 RZ, [R6+URZ], R5 ;  /* 0x0000000506ff89a7 */ /* 0x0023e2000800003f */
[----:B------:R-:W-:-:S13]  /*8a90*/  PLOP3.LUT P0, PT, PT, PT, UP0, 0x80, 0x0 ;  /* 0x000000000000781c */ /* 0x000fda0003f0f008 */
[----:B-1----:R-:W-:Y:S05]  /*8aa0*/  @P0 BRA `(.L_x_183) ;  /* 0x0000000000040947 */ /* 0x002fea0003800000 */
[----:B------:R-:W-:Y:S01]  /*8ab0*/  BPT.TRAP 0x1 ;  /* 0x000000040000795c */ /* 0x000fe20000300000 */
.L_x_183:
[----:B------:R-:W-:Y:S01]  /*8ac0*/  ISETP.NE.AND P0, PT, R28, RZ, PT ;  /* 0x000000ff1c00720c */ /* 0x000fe20003f05270 */
[----:B------:R-:W-:-:S12]  /*8ad0*/  BSSY B1, `(.L_x_184) ;  /* 0x0000003000017945 */ /* 0x000fd80003800000 */
[----:B------:R-:W-:Y:S05]  /*8ae0*/  @P0 BRA `(.L_x_185) ;  /* 0x0000000000040947 */ /* 0x000fea0003800000 */
[----:B------:R-:W-:Y:S01]  /*8af0*/  BPT.TRAP 0x1 ;  /* 0x000000040000795c */ /* 0x000fe20000300000 */
.L_x_185:
[----:B------:R-:W-:Y:S05]  /*8b00*/  BSYNC B1 ;  /* 0x0000000000017941 */ /* 0x000fea0003800000 */
.L_x_184:
[----:B------:R-:W-:-:S03]  /*8b10*/  UMOV UR4, 0xffffffff ;  /* 0xffffffff00047882 */ /* 0x000fc60000000000 */
[----:B------:R-:W-:Y:S05]  /*8b20*/  BRA.DIV UR4, `(.L_x_186) ;  /* 0x0000001204b07947 */ /* 0x000fea000b800000 */
[----:B------:R-:W-:-:S13]  /*8b30*/  ELECT P6, URZ, PT ;  /* 0x00000000003f782f */ /* 0x000fda00038c0000 */
.L_x_217:
[----:B------:R-:W-:Y:S04]  /*8b40*/  BSSY B1, `(.L_x_187) ;  /* 0x0000019000017945 */ /* 0x000fe80003800000 */
[----:B------:R-:W-:Y:S05]  /*8b50*/  @!P6 BRA `(.L_x_188) ;  /* 0x00000000005ce947 */ /* 0x000fea0003800000 */
[--C-:B0-----:R-:W-:Y:S01]  /*8b60*/  IMAD R3, R4, 0x1000, R27.reuse ;  /* 0x0000100004037824 */ /* 0x101fe200078e021b */
[----:B------:R-:W-:Y:S01]  /*8b70*/  R2UR UR9, R6 ;  /* 0x00000000060972ca */ /* 0x000fe200000e0000 */
[----:B------:R-:W-:Y:S01]  /*8b80*/  IMAD R5, R4, 0x4000, R27 ;  /* 0x0000400004057824 */ /* 0x000fe200078e021b */
[----:B------:R-:W-:Y:S01]  /*8b90*/  UIADD3 UR4, UP0, UR36, 0xf0, URZ ;  /* 0x000000f024047890 */ /* 0x000fe2000ff1e03f */
[----:B------:R-:W-:Y:S01]  /*8ba0*/  R2UR UR11, R22 ;  /* 0x00000000160b72ca */ /* 0x000fe200000e0000 */
[----:B------:R-:W-:Y:S01]  /*8bb0*/  UIADD3 UR16, UP1, UR36, 0x1f0, URZ ;  /* 0x000001f024107890 */ /* 0x000fe2000ff3e03f */
[----:B------:R-:W-:Y:S01]  /*8bc0*/  R2UR UR5, R3 ;  /* 0x00000000030572ca */ /* 0x000fe200000e0000 */
[----:B------:R-:W-:Y:S01]  /*8bd0*/  UMOV UR6, 0x0 ;  /* 0x0000000000067882 */ /* 0x000fe20000000000 */
[----:B------:R-:W-:Y:S01]  /*8be0*/  R2UR UR8, R5 ;  /* 0x00000000050872ca */ /* 0x000fe200000e0000 */
[----:B------:R-:W-:Y:S01]  /*8bf0*/  UIADD3.X UR17, URZ, UR37, URZ, UP1, !UPT ;  /* 0x000000253f117290 */ /* 0x000fe20008ffe43f */
[----:B------:R-:W-:Y:S01]  /*8c00*/  R2UR UR10, R7 ;  /* 0x00000000070a72ca */ /* 0x000fe200000e0000 */
[----:B------:R-:W-:Y:S01]  /*8c10*/  UMOV UR7, 0x10000000 ;  /* 0x1000000000077882 */ /* 0x000fe20000000000 */
[----:B------:R-:W-:-:S02]  /*8c20*/  R2UR UR12, R18 ;  /* 0x00000000120c72ca */ /* 0x000fc400000e0000 */
[----:B------:R-:W-:-:S05]  /*8c30*/  R2UR UR15, R19 ;  /* 0x00000000130f72ca */ /* 0x000fca00000e0000 */
[----:B------:R-:W-:Y:S02]  /*8c40*/  UIADD3 UR13, UR5, 0x800, URZ ;  /* 0x00000800050d7890 */ /* 0x000fe4000fffe03f */
[----:B------:R-:W-:Y:S02]  /*8c50*/  UIADD3.X UR5, URZ, UR37, URZ, UP0, !UPT ;  /* 0x000000253f057290 */ /* 0x000fe400087fe43f */
[----:B------:R-:W-:-:S03]  /*8c60*/  UIADD3 UR14, UR8, 0xb800, URZ ;  /* 0x0000b800080e7890 */ /* 0x000fc6000fffe03f */
[----:B------:R-:W-:-:S04]  /*8c70*/  UMOV UR8, UR13 ;  /* 0x0000000d00087c82 */ /* 0x000fc80008000000 */
[----:B------:R0:W-:Y:S02]  /*8c80*/  UTMALDG.3D [UR8], [UR4], desc[UR6] ;  /* 0x00000608040075b4 */ /* 0x0001e40008011000 */
[----:B0-----:R-:W-:Y:S01]  /*8c90*/  UMOV UR11, UR15 ;  /* 0x0000000f000b7c82 */ /* 0x001fe20008000000 */
[----:B------:R-:W-:Y:S02]  /*8ca0*/  UMOV UR8, UR14 ;  /* 0x0000000e00087c82 */ /* 0x000fe40008000000 */
[----:B------:R1:W-:Y:S02]  /*8cb0*/  UTMALDG.3D [UR8], [UR16], desc[UR6] ;  /* 0x00000608100075b4 */ /* 0x0003e40008011000 */
[----:B-1----:R-:W-:Y:S01]  /*8cc0*/  NOP ;  /* 0x0000000000007918 */ /* 0x002fe20000000000 */
.L_x_188:
[----:B------:R-:W-:Y:S05]  /*8cd0*/  BSYNC B1 ;  /* 0x0000000000017941 */ /* 0x000fea0003800000 */
.L_x_187:
[----:B------:R-:W-:Y:S02]  /*8ce0*/  VIADD R8, R8, 0xffffffff ;  /* 0xffffffff08087836 */ /* 0x000fe40000000000 */
[----:B------:R-:W-:Y:S02]  /*8cf0*/  VIADD R4, R4, 0x1 ;  /* 0x0000000104047836 */ /* 0x000fe40000000000 */
[----:B------:R-:W-:Y:S01]  /*8d00*/  VIADD R7, R7, 0x40 ;  /* 0x0000004007077836 */ /* 0x000fe20000000000 */
[----:B------:R-:W-:Y:S02]  /*8d10*/  ISETP.GT.AND P1, PT, R8, 0x1, PT ;  /* 0x000000010800780c */ /* 0x000fe40003f24270 */
[----:B------:R-:W-:-:S04]  /*8d20*/  ISETP.NE.AND P0, PT, R4, 0xb, PT ;  /* 0x0000000b0400780c */ /* 0x000fc80003f05270 */
[----:B0-----:R-:W-:Y:S02]  /*8d30*/  SEL R3, RZ, 0x1, P0 ;  /* 0x00000001ff037807 */ /* 0x001fe40000000000 */
[----:B------:R-:W-:Y:S02]  /*8d40*/  SEL R4, R4, RZ, P0 ;  /* 0x000000ff04047207 */ /* 0x000fe40000000000 */
[----:B------:R-:W-:-:S03]  /*8d50*/  LOP3.LUT R0, R0, R3, RZ, 0x3c, !PT ;  /* 0x0000000300007212 */ /* 0x000fc600078e3cff */
[----:B------:R-:W-:Y:S05]  /*8d60*/  @P1 BRA `(.L_x_189) ;  /* 0xfffffffc00181947 */ /* 0x000fea000383ffff */
[----:B------:R-:W-:Y:S05]  /*8d70*/  BSYNC B0 ;  /* 0x0000000000007941 */ /* 0x000fea0003800000 */
.L_x_180:
[----:B------:R-:W-:Y:S01]  /*8d80*/  VIADD R0, R25, UR39 ;  /* 0x0000002719007c36 */ /* 0x000fe20008000000 */
[----:B------:R-:W-:Y:S01]  /*8d90*/  LOP3.LUT P1, RZ, R26, 0xff, RZ, 0xc0, !PT ;  /* 0x000000ff1aff7812 */ /* 0x000fe2000782c0ff */
[----:B------:R-:W-:Y:S01]  /*8da0*/  IMAD.U32 R3, RZ, RZ, UR39 ;  /* 0x00000027ff037e24 */ /* 0x000fe2000f8e00ff */
[----:B------:R-:W-:Y:S01]  /*8db0*/  IADD3 R16, P2, R16, UR50, RZ ;  /* 0x0000003210107c10 */ /* 0x000fe2000ff5e0ff */
[----:B------:R-:W-:Y:S01]  /*8dc0*/  ULDC.64 UR4, c[0x0][0x850] ;  /* 0x0002140000047ab9 */ /* 0x000fe20000000a00 */
[C---:B------:R-:W-:Y:S01]  /*8dd0*/  ISETP.GT.U32.AND P0, PT, R0.reuse, 0xa, PT ;  /* 0x0000000a0000780c */ /* 0x040fe20003f04070 */
[----:B------:R-:W-:Y:S01]  /*8de0*/  UISETP.GE.U32.AND UP0, UPT, UR39, 0xb, UPT ;  /* 0x0000000b2700788c */ /* 0x000fe2000bf06070 */
[----:B------:R-:W-:Y:S01]  /*8df0*/  IADD3.X R17, R17, UR40, RZ, P2, !PT ;  /* 0x0000002811117c10 */ /* 0x000fe200097fe4ff */
[----:B------:R-:W-:Y:S01]  /*8e00*/  IMAD.WIDE.U32 R4, R0, -0x45d1745d, RZ ;  /* 0xba2e8ba300047825 */ /* 0x000fe200078e00ff */
[----:B------:R-:W-:Y:S01]  /*8e10*/  ISETP.LT.U32.AND P0, PT, R3, 0xb, P0 ;  /* 0x0000000b0300780c */ /* 0x000fe20000701070 */
[----:B------:R-:W-:Y:S01]  /*8e20*/  BSSY B0, `(.L_x_190) ;  /* 0x0000062000007945 */ /* 0x000fe20003800000 */
[----:B------:R-:W-:Y:S01]  /*8e30*/  PRMT R26, RZ, 0x7610, R26 ;  /* 0x00007610ff1a7816 */ /* 0x000fe2000000001a */
[----:B------:R-:W-:Y:S01]  /*8e40*/  IMAD.MOV.U32 R22, RZ, RZ, -0x1 ;  /* 0xffffffffff167424 */ /* 0x000fe200078e00ff */
[----:B------:R-:W-:Y:S01]  /*8e50*/  SEL R3, RZ, 0x1, !P0 ;  /* 0x00000001ff037807 */ /* 0x000fe20004000000 */
[----:B------:R0:W-:Y:S01]  /*8e60*/  @P1 SYNCS.ARRIVE.TRANS64.A1T0 RZ, [R27+URZ+0xe8], RZ ;  /* 0x0000e8ff1bff19a7 */ /* 0x0001e2000810003f */
[----:B------:R-:W-:Y:S01]  /*8e70*/  ISETP.GE.U32.AND P0, PT, R16, UR4, PT ;  /* 0x0000000410007c0c */ /* 0x000fe2000bf06070 */
[----:B------:R-:W-:Y:S01]  /*8e80*/  IMAD.MOV.U32 R19, RZ, RZ, -0x1 ;  /* 0xffffffffff137424 */ /* 0x000fe200078e00ff */
[----:B------:R-:W-:Y:S01]  /*8e90*/  PLOP3.LUT P1, PT, PT, PT, UP0, 0x80, 0x0 ;  /* 0x000000000000781c */ /* 0x000fe20003f2f008 */
[----:B------:R-:W-:Y:S01]  /*8ea0*/  IMAD.MOV.U32 R18, RZ, RZ, -0x1 ;  /* 0xffffffffff127424 */ /* 0x000fe200078e00ff */
[----:B------:R-:W-:-:S02]  /*8eb0*/  ISETP.GE.U32.AND.EX P0, PT, R17, UR5, PT, P0 ;  /* 0x0000000511007c0c */ /* 0x000fc4000bf06100 */
[----:B------:R-:W-:Y:S02]  /*8ec0*/  SHF.R.U32.HI R5, RZ, 0x3, R5 ;  /* 0x00000003ff057819 */ /* 0x000fe40000011605 */
[----:B------:R-:W-:-:S03]  /*8ed0*/  LOP3.LUT R24, R24, R3, RZ, 0x3c, !PT ;  /* 0x0000000318187212 */ /* 0x000fc600078e3cff */
[--C-:B------:R-:W-:Y:S01]  /*8ee0*/  IMAD R25, R5, -0xb, R0.reuse ;  /* 0xfffffff505197824 */ /* 0x100fe200078e0200 */
[----:B------:R-:W-:-:S03]  /*8ef0*/  PRMT R0, RZ, 0x7610, R0 ;  /* 0x00007610ff007816 */ /* 0x000fc60000000000 */
[----:B------:R-:W-:Y:S02]  /*8f00*/  @P1 LOP3.LUT R24, R24, 0x1, R5, 0x78, !PT ;  /* 0x0000000118181812 */ /* 0x000fe400078e7805 */
[----:B0-----:R-:W-:Y:S05]  /*8f10*/  @P0 BRA `(.L_x_191) ;  /* 0x0000000400480947 */ /* 0x001fea0003800000 */
[----:B------:R-:W-:Y:S01]  /*8f20*/  ULDC.64 UR4, c[0x0][0x828] ;  /* 0x00020a0000047ab9 */ /* 0x000fe20000000a00 */
[----:B------:R-:W0:Y:S01]  /*8f30*/  S2R R3, SR_CTAID.X ;  /* 0x0000000000037919 */ /* 0x000e220000002500 */
[----:B------:R-:W-:Y:S01]  /*8f40*/  ISETP.NE.U32.AND P0, PT, RZ, UR4, PT ;  /* 0x00000004ff007c0c */ /* 0x000fe2000bf05070 */
[----:B------:R-:W-:Y:S01]  /*8f50*/  ULDC UR7, c[0x0][0x830] ;  /* 0x00020c0000077ab9 */ /* 0x000fe20000000800 */
[----:B------:R-:W-:Y:S01]  /*8f60*/  IMAD.MOV.U32 R4, RZ, RZ, R16 ;  /* 0x000000ffff047224 */ /* 0x000fe200078e0010 */
[----:B------:R-:W1:Y:S01]  /*8f70*/  S2R R0, SR_CTAID.Y ;  /* 0x0000000000007919 */ /* 0x000e620000002600 */
[----:B------:R-:W-:Y:S01]  /*8f80*/  ISETP.NE.AND.EX P0, PT, RZ, UR5, PT, P0 ;  /* 0x00000005ff007c0c */ /* 0x000fe2000bf05300 */
[----:B------:R-:W-:-:S12]  /*8f90*/  IMAD.MOV.U32 R5, RZ, RZ, R17 ;  /* 0x000000ffff057224 */ /* 0x000fd800078e0011 */
[----:B------:R-:W-:Y:S05]  /*8fa0*/  @!P0 BRA `(.L_x_192) ;  /* 0x0000000000288947 */ /* 0x000fea0003800000 */
[----:B------:R-:W-:Y:S02]  /*8fb0*/  ULDC UR6, c[0x0][0x834] ;  /* 0x00020d0000067ab9 */ /* 0x000fe40000000800 */
[----:B------:R-:W-:-:S05]  /*8fc0*/  IADD3 R9, P0, R16, UR6, RZ ;  /* 0x0000000610097c10 */ /* 0x000fca000ff1e0ff */
[----:B------:R-:W-:-:S04]  /*8fd0*/  IMAD.X R11, RZ, RZ, R17, P0 ;  /* 0x000000ffff0b7224 */ /* 0x000fc800000e0611 */
[----:B------:R-:W-:-:S04]  /*8fe0*/  IMAD.WIDE.U32 R6, R11, UR4, RZ ;  /* 0x000000040b067c25 */ /* 0x000fc8000f8e00ff */
[----:B------:R-:W-:-:S04]  /*8ff0*/  IMAD.WIDE.U32 R6, P0, R9, UR5, R6 ;  /* 0x0000000509067c25 */ /* 0x000fc8000f800006 */
[----:B------:R-:W-:-:S04]  /*9000*/  IMAD.WIDE.U32 R8, R9, UR4, RZ ;  /* 0x0000000409087c25 */ /* 0x000fc8000f8e00ff */
[----:B------:R-:W-:Y:S01]  /*9010*/  IMAD.X R5, RZ, RZ, RZ, P0 ;  /* 0x000000ffff057224 */ /* 0x000fe200000e06ff */
[----:B------:R-:W-:Y:S01]  /*9020*/  IADD3 RZ, P0, R9, R6, RZ ;  /* 0x0000000609ff7210 */ /* 0x000fe20007f1e0ff */
[----:B------:R-:W-:-:S04]  /*9030*/  IMAD.MOV.U32 R4, RZ, RZ, R7 ;  /* 0x000000ffff047224 */ /* 0x000fc800078e0007 */
[----:B------:R-:W-:-:S08]  /*9040*/  IMAD.WIDE.U32.X R4, R11, UR5, R4, P0 ;  /* 0x000000050b047c25 */ /* 0x000fd000080e0404 */
.L_x_192:
[--C-:B------:R-:W-:Y:S01]  /*9050*/  SHF.R.U64 R18, R4, UR7, R5.reuse ;  /* 0x0000000704127c19 */ /* 0x100fe20008001205 */
[----:B------:R-:W-:Y:S01]  /*9060*/  ULDC.64 UR4, c[0x0][0x820] ;  /* 0x0002080000047ab9 */ /* 0x000fe20000000a00 */
[----:B------:R-:W-:Y:S01]  /*9070*/  SHF.R.U32.HI R4, RZ, UR7, R5 ;  /* 0x00000007ff047c19 */ /* 0x000fe20008011605 */
[----:B------:R-:W-:Y:S01]  /*9080*/  ULDC.64 UR8, c[0x0][0x840] ;  /* 0x0002100000087ab9 */ /* 0x000fe20000000a00 */
[----:B------:R-:W-:Y:S01]  /*9090*/  IADD3 R7, P0, RZ, -R18, RZ ;  /* 0x80000012ff077210 */ /* 0x000fe20007f1e0ff */
[----:B------:R-:W2:Y:S01]  /*90a0*/  LDC R13, c[0x0][0x148] ;  /* 0x00005200ff0d7b82 */ /* 0x000ea20000000800 */
[----:B0-----:R-:W-:Y:S01]  /*90b0*/  I2FP.F32.U32 R8, R3 ;  /* 0x0000000300087245 */ /* 0x001fe20000201000 */
[----:B------:R-:W-:Y:S02]  /*90c0*/  ULDC UR6, c[0x0][0x808] ;  /* 0x0002020000067ab9 */ /* 0x000fe40000000800 */
[----:B------:R-:W-:Y:S01]  /*90d0*/  IMAD.X R4, RZ, RZ, ~R4, P0 ;  /* 0x000000ffff047224 */ /* 0x000fe200000e0e04 */
[----:B------:R-:W-:-:S03]  /*90e0*/  ISETP.NE.U32.AND P0, PT, RZ, UR8, PT ;  /* 0x00000008ff007c0c */ /* 0x000fc6000bf05070 */
[----:B------:R-:W-:Y:S01]  /*90f0*/  IMAD R6, R4, UR4, RZ ;  /* 0x0000000404067c24 */ /* 0x000fe2000f8e02ff */
[----:B------:R-:W-:Y:S01]  /*9100*/  ISETP.NE.AND.EX P0, PT, RZ, UR9, PT, P0 ;  /* 0x00000009ff007c0c */ /* 0x000fe2000bf05300 */
[----:B------:R-:W-:Y:S01]  /*9110*/  IMAD.WIDE.U32 R4, R7, UR4, R16 ;  /* 0x0000000407047c25 */ /* 0x000fe2000f8e0010 */
[----:B------:R-:W-:-:S03]  /*9120*/  ULDC UR4, c[0x0][0x150] ;  /* 0x0000540000047ab9 */ /* 0x000fc60000000800 */
[----:B------:R-:W-:Y:S01]  /*9130*/  FMUL R8, R8, UR4 ;  /* 0x0000000408087c20 */ /* 0x000fe20008400000 */
[----:B------:R-:W-:Y:S01]  /*9140*/  IMAD R7, R7, UR5, R6 ;  /* 0x0000000507077c24 */ /* 0x000fe2000f8e0206 */
[----:B------:R-:W-:Y:S01]  /*9150*/  ULDC UR4, c[0x0][0x818] ;  /* 0x0002060000047ab9 */ /* 0x000fe20000000800 */
[----:B------:R-:W0:Y:S01]  /*9160*/  LDC R6, c[0x0][0x144] ;  /* 0x00005100ff067b82 */ /* 0x000e220000000800 */
[----:B------:R-:W-:Y:S01]  /*9170*/  ULDC UR5, c[0x0][0x154] ;  /* 0x0000550000057ab9 */ /* 0x000fe20000000800 */
[----:B------:R-:W-:Y:S01]  /*9180*/  IMAD.IADD R5, R5, 0x1, R7 ;  /* 0x0000000105057824 */ /* 0x000fe200078e0207 */
[----:B------:R-:W3:Y:S04]  /*9190*/  F2I.U32.TRUNC.NTZ R8, R8 ;  /* 0x0000000800087305 */ /* 0x000ee8000020f000 */
[----:B------:R-:W-:-:S02]  /*91a0*/  SHF.R.U64 R10, R4, UR4, R5 ;  /* 0x00000004040a7c19 */ /* 0x000fc40008001205 */
[----:B-1----:R-:W-:Y:S02]  /*91b0*/  I2FP.F32.U32 R4, R0 ;  /* 0x0000000000047245 */ /* 0x002fe40000201000 */
[----:B------:R-:W-:Y:S01]  /*91c0*/  SHF.R.U32.HI R5, RZ, UR4, R5 ;  /* 0x00000004ff057c19 */ /* 0x000fe20008011605 */
[----:B------:R-:W-:Y:S02]  /*91d0*/  ULDC UR4, c[0x0][0x858] ;  /* 0x0002160000047ab9 */ /* 0x000fe40000000800 */
[----:B------:R-:W-:Y:S01]  /*91e0*/  FMUL R7, R4, UR5 ;  /* 0x0000000504077c20 */ /* 0x000fe20008400000 */
[--C-:B------:R-:W-:Y:S02]  /*91f0*/  SHF.R.U64 R12, R10, UR6, R5.reuse ;  /* 0x000000060a0c7c19 */ /* 0x100fe40008001205 */
[----:B------:R-:W-:Y:S01]  /*9200*/  SHF.R.U32.HI R5, RZ, UR6, R5 ;  /* 0x00000006ff057c19 */ /* 0x000fe20008011605 */
[----:B------:R1:W4:Y:S01]  /*9210*/  F2I.U32.TRUNC.NTZ R14, R7 ;  /* 0x00000007000e7305 */ /* 0x000322000020f000 */
[----:B---3--:R-:W-:-:S02]  /*9220*/  IMAD.MOV R8, RZ, RZ, -R8 ;  /* 0x000000ffff087224 */ /* 0x008fc400078e0a08 */
[--C-:B------:R-:W-:Y:S02]  /*9230*/  SHF.R.U64 R11, R12, UR4, R5.reuse ;  /* 0x000000040c0b7c19 */ /* 0x100fe40008001205 */
[----:B------:R-:W-:Y:S01]  /*9240*/  SHF.R.U32.HI R5, RZ, UR4, R5 ;  /* 0x00000004ff057c19 */ /* 0x000fe20008011605 */
[----:B0-----:R-:W-:Y:S02]  /*9250*/  IMAD R3, R6, R8, R3 ;  /* 0x0000000806037224 */ /* 0x001fe400078e0203 */
[----:B------:R-:W-:Y:S01]  /*9260*/  IMAD.MOV.U32 R4, RZ, RZ, R11 ;  /* 0x000000ffff047224 */ /* 0x000fe200078e000b */
[----:B-12-4-:R-:W-:Y:S06]  /*9270*/  @!P0 BRA `(.L_x_193) ;  /* 0x0000000000288947 */ /* 0x016fec0003800000 */
        /* <DEDUP_REMOVED lines=10> */
.L_x_193:
[----:B------:R-:W-:Y:S01]  /*9320*/  ISETP.NE.AND P0, PT, R2, 0x1, PT ;  /* 0x000000010200780c */ /* 0x000fe20003f05270 */
[----:B------:R-:W-:Y:S01]  /*9330*/  ULDC UR4, c[0x0][0x848] ;  /* 0x0002120000047ab9 */ /* 0x000fe20000000800 */
[----:B------:R-:W-:Y:S01]  /*9340*/  IMAD.MOV R14, RZ, RZ, -R14 ;  /* 0x000000ffff0e7224 */ /* 0x000fe200078e0a0e */
[----:B------:R-:W-:Y:S01]  /*9350*/  SHF.R.U64 R5, R4, UR4, R5 ;  /* 0x0000000404057c19 */ /* 0x000fe20008001205 */
[----:B------:R-:W-:Y:S01]  /*9360*/  ULDC UR4, c[0x0][0x838] ;  /* 0x00020e0000047ab9 */ /* 0x000fe20000000800 */
[----:B------:R-:W-:Y:S01]  /*9370*/  LOP3.LUT R12, R12, UR43, RZ, 0xc0, !PT ;  /* 0x0000002b0c0c7c12 */ /* 0x000fe2000f8ec0ff */
[----:B------:R-:W-:Y:S01]  /*9380*/  ULDC UR5, c[0x0][0x810] ;  /* 0x0002040000057ab9 */ /* 0x000fe20000000800 */
[----:B------:R-:W-:-:S03]  /*9390*/  LOP3.LUT R22, R10, UR41, RZ, 0xc0, !PT ;  /* 0x000000290a167c12 */ /* 0x000fc6000f8ec0ff */
[----:B------:R-:W-:-:S03]  /*93a0*/  IMAD R12, R5, UR42, R12 ;  /* 0x0000002a050c7c24 */ /* 0x000fc6000f8e020c */
[----:B------:R-:W-:Y:S02]  /*93b0*/  @P0 IMAD R3, R13, R14, R0 ;  /* 0x0000000e0d030224 */ /* 0x000fe400078e0200 */
[----:B------:R-:W-:Y:S02]  /*93c0*/  IMAD.MOV R0, RZ, RZ, -R5 ;  /* 0x000000ffff007224 */ /* 0x000fe400078e0a05 */
[----:B------:R-:W-:Y:S02]  /*93d0*/  IMAD R3, R12, UR5, R3 ;  /* 0x000000050c037c24 */ /* 0x000fe4000f8e0203 */
[----:B------:R-:W-:Y:S01]  /*93e0*/  IMAD R11, R0, UR4, R11 ;  /* 0x00000004000b7c24 */ /* 0x000fe2000f8e020b */
[----:B------:R-:W-:Y:S01]  /*93f0*/  ULDC UR4, c[0x0][0x800] ;  /* 0x0002000000047ab9 */ /* 0x000fe20000000800 */
[----:B------:R-:W-:Y:S02]  /*9400*/  IMAD.MOV.U32 R0, RZ, RZ, 0x1 ;  /* 0x00000001ff007424 */ /* 0x000fe400078e00ff */
[----:B------:R-:W-:-:S05]  /*9410*/  IMAD R22, R11, UR4, R22 ;  /* 0x000000040b167c24 */ /* 0x000fca000f8e0216 */
[----:B------:R-:W-:Y:S02]  /*9420*/  SEL R19, R22, R3, !P0 ;  /* 0x0000000316137207 */ /* 0x000fe40004000000 */
[----:B------:R-:W-:-:S07]  /*9430*/  SEL R22, R3, R22, !P0 ;  /* 0x0000001603167207 */ /* 0x000fce0004000000 */
.L_x_191:
[----:B------:R-:W-:Y:S05]  /*9440*/  BSYNC B0 ;  /* 0x0000000000007941 */ /* 0x000fea0003800000 */
.L_x_190:
[----:B------:R-:W-:-:S13]  /*9450*/  LOP3.LUT P0, RZ, R0, 0xff, RZ, 0xc0, !PT ;  /* 0x000000ff00ff7812 */ /* 0x000fda000780c0ff */
[----:B------:R-:W-:Y:S05]  /*9460*/  @P0 BRA `(.L_x_194) ;  /* 0xfffffff0008c0947 */ /* 0x000fea000383ffff */
[----:B------:R-:W-:Y:S05]  /*9470*/  BSYNC B6 ;  /* 0x0000000000067941 */ /* 0x000fea0003800000 */
.L_x_177:
[----:B------:R-:W-:-:S03]  /*9480*/  UMOV UR4, 0xffffffff ;  /* 0xffffffff00047882 */ /* 0x000fc60000000000 */
[----:B------:R-:W-:Y:S05]  /*9490*/  BRA.DIV UR4, `(.L_x_195) ;  /* 0x0000000a04747947 */ /* 0x000fea000b800000 */
[----:B------:R-:W-:-:S13]  /*94a0*/  ELECT P6, URZ, PT ;  /* 0x00000000003f782f */ /* 0x000fda00038c0000 */
.L_x_220:
[----:B------:R-:W-:Y:S04]  /*94b0*/  BSSY B0, `(.L_x_196) ;  /* 0x000006b000007945 */ /* 0x000fe80003800000 */
[----:B------:R-:W-:Y:S05]  /*94c0*/  @!P6 BRA `(.L_x_197) ;  /* 0x0000000400a4e947 */ /* 0x000fea0003800000 */
[----:B------:R-:W-:-:S04]  /*94d0*/  ULOP3.LUT UR4, UR38, 0x2, URZ, 0xfc, !UPT ;  /* 0x0000000226047892 */ /* 0x000fc8000f8efc3f */
[----:B------:R-:W-:-:S06]  /*94e0*/  UISETP.NE.AND UP0, UPT, UR4, 0x3, UPT ;  /* 0x000000030400788c */ /* 0x000fcc000bf05270 */
[----:B------:R-:W-:-:S13]  /*94f0*/  PLOP3.LUT P0, PT, PT, PT, UP0, 0x80, 0x0 ;  /* 0x000000000000781c */ /* 0x000fda0003f0f008 */
[----:B------:R-:W-:Y:S05]  /*9500*/  @!P0 BRA `(.L_x_198) ;  /* 0x0000000000048947 */ /* 0x000fea0003800000 */
[----:B------:R-:W-:Y:S01]  /*9510*/  BPT.TRAP 0x1 ;  /* 0x000000040000795c */ /* 0x000fe20000300000 */
.L_x_198:
[----:B------:R-:W0:Y:S01]  /*9520*/  S2R R3, SR_CgaCtaId ;  /* 0x0000000000037919 */ /* 0x000e220000008800 */
[----:B------:R-:W-:Y:S02]  /*9530*/  MOV R0, 0x400 ;  /* 0x0000040000007802 */ /* 0x000fe40000000f00 */
[----:B------:R-:W-:Y:S02]  /*9540*/  SHF.L.U32 R2, R24, 0x1f, RZ ;  /* 0x0000001f18027819 */ /* 0x000fe400000006ff */
[----:B0-----:R-:W-:-:S05]  /*9550*/  LEA R0, R3, R0, 0x18 ;  /* 0x0000000003007211 */ /* 0x001fca00078ec0ff */
[----:B------:R-:W-:-:S04]  /*9560*/  VIADD R0, R0, 0x58 ;  /* 0x0000005800007836 */ /* 0x000fc80000000000 */
[C---:B------:R-:W-:Y:S02]  /*9570*/  IMAD R5, R25.reuse, 0x8, R0 ;  /* 0x0000000819057824 */ /* 0x040fe400078e0200 */
[----:B------:R-:W-:Y:S02]  /*9580*/  VIADD R25, R25, 0x1 ;  /* 0x0000000119197836 */ /* 0x000fe40000000000 */
[----:B------:R-:W0:Y:S03]  /*9590*/  SYNCS.PHASECHK.TRANS64.TRYWAIT P0, [R5+URZ], R2 ;  /* 0x00000002050075a7 */ /* 0x000e26000800017f */
[----:B------:R-:W-:-:S04]  /*95a0*/  ISETP.NE.AND P1, PT, R25, 0xb, PT ;  /* 0x0000000b1900780c */ /* 0x000fc80003f25270 */
[----:B------:R-:W-:Y:S02]  /*95b0*/  SEL R3, RZ, 0x1, P1 ;  /* 0x00000001ff037807 */ /* 0x000fe40000800000 */
[----:B------:R-:W-:Y:S02]  /*95c0*/  SEL R25, R25, RZ, P1 ;  /* 0x000000ff19197207 */ /* 0x000fe40000800000 */
[----:B------:R-:W-:-:S03]  /*95d0*/  LOP3.LUT R24, R24, R3, RZ, 0x3c, !PT ;  /* 0x0000000318187212 */ /* 0x000fc600078e3cff */
[----:B------:R-:W-:Y:S01]  /*95e0*/  IMAD R7, R25, 0x8, R0 ;  /* 0x0000000819077824 */ /* 0x000fe200078e0200 */
[----:B------:R-:W-:Y:S01]  /*95f0*/  SHF.L.U32 R4, R24, 0x1f, RZ ;  /* 0x0000001f18047819 */ /* 0x000fe200000006ff */
[----:B0-----:R-:W-:Y:S06]  /*9600*/  @!P0 BRA `(.L_x_199) ;  /* 0x0000000800388947 */ /* 0x001fec0003800000 */
.L_x_221:
[----:B------:R-:W1:Y:S01]  /*9610*/  SYNCS.PHASECHK.TRANS64.TRYWAIT P0, [R7+URZ], R4 ;  /* 0x00000004070075a7 */ /* 0x000e62000800017f */
[----:B0-----:R-:W-:-:S05]  /*9620*/  VIADD R2, R25, 0x1 ;  /* 0x0000000119027836 */ /* 0x001fca0000000000 */
[----:B------:R-:W-:-:S04]  /*9630*/  ISETP.NE.AND P1, PT, R2, 0xb, PT ;  /* 0x0000000b0200780c */ /* 0x000fc80003f25270 */
[----:B------:R-:W-:Y:S02]  /*9640*/  SEL R3, RZ, 0x1, P1 ;  /* 0x00000001ff037807 */ /* 0x000fe40000800000 */
[----:B------:R-:W-:Y:S02]  /*9650*/  SEL R9, R2, RZ, P1 ;  /* 0x000000ff02097207 */ /* 0x000fe40000800000 */
[----:B------:R-:W-:-:S03]  /*9660*/  LOP3.LUT R24, R24, R3, RZ, 0x3c, !PT ;  /* 0x0000000318187212 */ /* 0x000fc600078e3cff */
[----:B------:R-:W-:Y:S01]  /*9670*/  IMAD R6, R9, 0x8, R0 ;  /* 0x0000000809067824 */ /* 0x000fe200078e0200 */
[----:B------:R-:W-:Y:S01]  /*9680*/  SHF.L.U32 R5, R24, 0x1f, RZ ;  /* 0x0000001f18057819 */ /* 0x000fe200000006ff */
[----:B-1----:R-:W-:Y:S06]  /*9690*/  @!P0 BRA `(.L_x_200) ;  /* 0x0000000800288947 */ /* 0x002fec0003800000 */
.L_x_222:
[----:B------:R-:W1:Y:S01]  /*96a0*/  SYNCS.PHASECHK.TRANS64.TRYWAIT P0, [R6+URZ], R5 ;  /* 0x00000005060075a7 */ /* 0x000e62000800017f */
[----:B------:R-:W-:-:S05]  /*96b0*/  VIADD R2, R9, 0x1 ;  /* 0x0000000109027836 */ /* 0x000fca0000000000 */
[----:B------:R-:W-:-:S04]  /*96c0*/  ISETP.NE.AND P1, PT, R2, 0xb, PT ;  /* 0x0000000b0200780c */ /* 0x000fc80003f25270 */
[----:B------:R-:W-:Y:S02]  /*96d0*/  SEL R3, RZ, 0x1, P1 ;  /* 0x00000001ff037807 */ /* 0x000fe40000800000 */
[----:B0-----:R-:W-:Y:S02]  /*96e0*/  SEL R7, R2, RZ, P1 ;  /* 0x000000ff02077207 */ /* 0x001fe40000800000 */
[----:B------:R-:W-:-:S03]  /*96f0*/  LOP3.LUT R24, R24, R3, RZ, 0x3c, !PT ;  /* 0x0000000318187212 */ /* 0x000fc600078e3cff */
[----:B------:R-:W-:Y:S01]  /*9700*/  IMAD R9, R7, 0x8, R0 ;  /* 0x0000000807097824 */ /* 0x000fe200078e0200 */
[----:B------:R-:W-:Y:S01]  /*9710*/  SHF.L.U32 R4, R24, 0x1f, RZ ;  /* 0x0000001f18047819 */ /* 0x000fe200000006ff */
[----:B-1----:R-:W-:Y:S06]  /*9720*/  @!P0 BRA `(.L_x_201) ;  /* 0x0000000800188947 */ /* 0x002fec0003800000 */
.L_x_223:
[----:B------:R-:W1:Y:S01]  /*9730*/  SYNCS.PHASECHK.TRANS64.TRYWAIT P0, [R9+URZ], R4 ;  /* 0x00000004090075a7 */ /* 0x000e62000800017f */
[----:B------:R-:W-:-:S05]  /*9740*/  VIADD R2, R7, 0x1 ;  /* 0x0000000107027836 */ /* 0x000fca0000000000 */
[----:B------:R-:W-:-:S04]  /*9750*/  ISETP.NE.AND P1, PT, R2, 0xb, PT ;  /* 0x0000000b0200780c */ /* 0x000fc80003f25270 */
[----:B------:R-:W-:Y:S02]  /*9760*/  SEL R3, RZ, 0x1, P1 ;  /* 0x00000001ff037807 */ /* 0x000fe40000800000 */
[----:B------:R-:W-:Y:S02]  /*9770*/  SEL R7, R2, RZ, P1 ;  /* 0x000000ff02077207 */ /* 0x000fe40000800000 */
[----:B------:R-:W-:-:S03]  /*9780*/  LOP3.LUT R24, R24, R3, RZ, 0x3c, !PT ;  /* 0x0000000318187212 */ /* 0x000fc600078e3cff */
[----:B0-----:R-:W-:Y:S01]  /*9790*/  IMAD R6, R7, 0x8, R0 ;  /* 0x0000000807067824 */ /* 0x001fe200078e0200 */
[----:B------:R-:W-:Y:S01]  /*97a0*/  SHF.L.U32 R5, R24, 0x1f, RZ ;  /* 0x0000001f18057819 */ /* 0x000fe200000006ff */
[----:B-1----:R-:W-:Y:S06]  /*97b0*/  @!P0 BRA `(.L_x_202) ;  /* 0x0000000800088947 */ /* 0x002fec0003800000 */
.L_x_224:
        /* <DEDUP_REMOVED lines=9> */
.L_x_225:
        /* <DEDUP_REMOVED lines=9> */
.L_x_226:
        /* <DEDUP_REMOVED lines=9> */
.L_x_227:
[----:B------:R-:W1:Y:S01]  /*9970*/  SYNCS.PHASECHK.TRANS64.TRYWAIT P0, [R9+URZ], R4 ;  /* 0x00000004090075a7 */ /* 0x000e62000800017f */
[----:B------:R-:W-:-:S05]  /*9980*/  VIADD R2, R7, 0x1 ;  /* 0x0000000107027836 */ /* 0x000fca0000000000 */
[----:B------:R-:W-:-:S04]  /*9990*/  ISETP.NE.AND P1, PT, R2, 0xb, PT ;  /* 0x0000000b0200780c */ /* 0x000fc80003f25270 */
[----:B------:R-:W-:Y:S02]  /*99a0*/  SEL R3, RZ, 0x1, P1 ;  /* 0x00000001ff037807 */ /* 0x000fe40000800000 */
[----:B------:R-:W-:Y:S02]  /*99b0*/  SEL R7, R2, RZ, P1 ;  /* 0x000000ff02077207 */ /* 0x000fe40000800000 */
[----:B------:R-:W-:-:S03]  /*99c0*/  LOP3.LUT R24, R24, R3, RZ, 0x3c, !PT ;  /* 0x0000000318187212 */ /* 0x000fc600078e3cff */
[----:B------:R-:W-:Y:S01]  /*99d0*/  IMAD R8, R7, 0x8, R0 ;  /* 0x0000000807087824 */ /* 0x000fe200078e0200 */
[----:B0-----:R-:W-:Y:S01]  /*99e0*/  SHF.L.U32 R5, R24, 0x1f, RZ ;  /* 0x0000001f18057819 */ /* 0x001fe200000006ff */
[----:B-1----:R-:W-:Y:S06]  /*99f0*/  @!P0 BRA `(.L_x_206) ;  /* 0x0000000400c88947 */ /* 0x002fec0003800000 */
.L_x_228:
[----:B------:R-:W1:Y:S01]  /*9a00*/  SYNCS.PHASECHK.TRANS64.TRYWAIT P0, [R8+URZ], R5 ;  /* 0x00000005080075a7 */ /* 0x000e62000800017f */
[----:B------:R-:W-:-:S05]  /*9a10*/  VIADD R2, R7, 0x1 ;  /* 0x0000000107027836 */ /* 0x000fca0000000000 */
[----:B------:R-:W-:-:S04]  /*9a20*/  ISETP.NE.AND P1, PT, R2, 0xb, PT ;  /* 0x0000000b0200780c */ /* 0x000fc80003f25270 */
[----:B------:R-:W-:Y:S02]  /*9a30*/  SEL R3, RZ, 0x1, P1 ;  /* 0x00000001ff037807 */ /* 0x000fe40000800000 */
[----:B------:R-:W-:Y:S02]  /*9a40*/  SEL R7, R2, RZ, P1 ;  /* 0x000000ff02077207 */ /* 0x000fe40000800000 */
[----:B0-----:R-:W-:-:S03]  /*9a50*/  LOP3.LUT R9, R24, R3, RZ, 0x3c, !PT ;  /* 0x0000000318097212 */ /* 0x001fc600078e3cff */
[----:B------:R-:W-:Y:S01]  /*9a60*/  IMAD R11, R7, 0x8, R0 ;  /* 0x00000008070b7824 */ /* 0x000fe200078e0200 */
[----:B------:R-:W-:Y:S01]  /*9a70*/  SHF.L.U32 R6, R9, 0x1f, RZ ;  /* 0x0000001f09067819 */ /* 0x000fe200000006ff */
[----:B-1----:R-:W-:Y:S06]  /*9a80*/  @!P0 BRA `(.L_x_207) ;  /* 0x0000000400b88947 */ /* 0x002fec0003800000 */
.L_x_229:
[----:B------:R-:W1:Y:S01]  /*9a90*/  SYNCS.PHASECHK.TRANS64.TRYWAIT P0, [R11+URZ], R6 ;  /* 0x000000060b0075a7 */ /* 0x000e62000800017f */
[----:B------:R-:W-:-:S05]  /*9aa0*/  VIADD R2, R7, 0x1 ;  /* 0x0000000107027836 */ /* 0x000fca0000000000 */
[----:B------:R-:W-:-:S04]  /*9ab0*/  ISETP.NE.AND P1, PT, R2, 0xb, PT ;  /* 0x0000000b0200780c */ /* 0x000fc80003f25270 */
[----:B------:R-:W-:Y:S02]  /*9ac0*/  SEL R4, RZ, 0x1, P1 ;  /* 0x00000001ff047807 */ /* 0x000fe40000800000 */
[----:B------:R-:W-:Y:S02]  /*9ad0*/  SEL R3, R2, RZ, P1 ;  /* 0x000000ff02037207 */ /* 0x000fe40000800000 */
[----:B------:R-:W-:Y:S01]  /*9ae0*/  LOP3.LUT R4, R9, R4, RZ, 0x3c, !PT ;  /* 0x0000000409047212 */ /* 0x000fe200078e3cff */
[----:B-1----:R-:W-:Y:S06]  /*9af0*/  @!P0 BRA `(.L_x_208) ;  /* 0x0000000400b08947 */ /* 0x002fec0003800000 */
.L_x_230:
[----:B------:R-:W-:Y:S01]  /*9b00*/  IMAD R3, R3, 0x8, R0 ;  /* 0x0000000803037824 */ /* 0x000fe200078e0200 */
[----:B------:R-:W-:-:S07]  /*9b10*/  SHF.L.U32 R0, R4, 0x1f, RZ ;  /* 0x0000001f04007819 */ /* 0x000fce00000006ff */
.L_x_209:
[----:B--2---:R2:W3:Y:S02]  /*9b20*/  SYNCS.PHASECHK.TRANS64.TRYWAIT P0, [R3+URZ], R0 ;  /* 0x00000000030075a7 */ /* 0x0044e4000800017f */
[----:B---3--:R-:W-:Y:S05]  /*9b30*/  @!P0 NANOSLEEP.SYNCS 0x989680 ;  /* 0x009896800000895d */ /* 0x008fea0003900000 */
[----:B------:R-:W3:Y:S02]  /*9b40*/  @!P0 SYNCS.PHASECHK.TRANS64 P0, [R3+URZ], R0 ;  /* 0x00000000030085a7 */ /* 0x000ee4000800007f */
[----:B---3--:R-:W-:Y:S05]  /*9b50*/  @!P0 BRA `(.L_x_209) ;  /* 0xfffffffc00f08947 */ /* 0x008fea000383ffff */
.L_x_197:
[----:B------:R-:W-:Y:S05]  /*9b60*/  BSYNC B0 ;  /* 0x0000000000007941 */ /* 0x000fea0003800000 */
.L_x_196:
[----:B------:R-:W-:Y:S05]  /*9b70*/  EXIT ;  /* 0x000000000000794d */ /* 0x000fea0003800000 */
.L_x_16:
[----:B0-----:R-:W-:-:S04]  /*9b80*/  IMAD.U32 R3, RZ, RZ, UR46 ;  /* 0x0000002eff037e24 */ /* 0x001fc8000f8e00ff */
[----:B------:R0:W1:Y:S03]  /*9b90*/  SYNCS.PHASECHK.TRANS64.TRYWAIT P0, [R3+URZ+-0x8], R0 ;  /* 0xfffff800030075a7 */ /* 0x000066000800017f */
[----:B-1----:R-:W-:Y:S05]  /*9ba0*/  @!P0 NANOSLEEP.SYNCS 0x989680 ;  /* 0x009896800000895d */ /* 0x002fea0003900000 */
[----:B------:R-:W1:Y:S02]  /*9bb0*/  @!P0 SYNCS.PHASECHK.TRANS64 P0, [R3+URZ+-0x8], R0 ;  /* 0xfffff800030085a7 */ /* 0x000e64000800007f */
[----:B-1----:R-:W-:Y:S05]  /*9bc0*/  @!P0 BRA `(.L_x_16) ;  /* 0xfffffffc00ec8947 */ /* 0x002fea000383ffff */
[----:B------:R-:W-:Y:S05]  /*9bd0*/  BRA `(.L_x_210) ;  /* 0xffffff7800d47947 */ /* 0x000fea000383ffff */
.L_x_18:
[----:B------:R-:W-:Y:S01]  /*9be0*/  CS2R R12, SRZ ;  /* 0x00000000000c7805 */ /* 0x000fe2000001ff00 */
[----:B------:R-:W-:Y:S02]  /*9bf0*/  IMAD.MOV.U32 R11, RZ, RZ, 0x1f ;  /* 0x0000001fff0b7424 */ /* 0x000fe400078e00ff */
[----:B------:R-:W-:-:S07]  /*9c00*/  IMAD.MOV.U32 R15, RZ, RZ, -0x1 ;  /* 0xffffffffff0f7424 */ /* 0x000fce00078e00ff */
[----:B-----5:R-:W-:Y:S05]  /*9c10*/  WARPSYNC.COLLECTIVE R15, `(.L_x_211) ;  /* 0x000000000f087348 */ /* 0x020fea0003c00000 */
[----:B------:R0:W1:Y:S02]  /*9c20*/  SHFL.IDX P6, R14, R13, R12, R11 ;  /* 0x0000000c0d0e7389 */ /* 0x00006400000c000b */
[----:B01---5:R-:W-:Y:S01]  /*9c30*/  ENDCOLLECTIVE ;  /* 0x000000000000791b */ /* 0x023fe20003800000 */
.L_x_211:
[----:B------:R-:W-:Y:S05]  /*9c40*/  BRA `(.L_x_212) ;  /* 0xffffff7c001c7947 */ /* 0x000fea000383ffff */
.L_x_22:
[----:B-1----:R1:W2:Y:S02]  /*9c50*/  SYNCS.PHASECHK.TRANS64.TRYWAIT P1, [R3+URZ], R0 ;  /* 0x00000000030075a7 */ /* 0x0022a4000802017f */
[----:B--2---:R-:W-:Y:S05]  /*9c60*/  @!P1 NANOSLEEP.SYNCS 0x989680 ;  /* 0x009896800000995d */ /* 0x004fea0003900000 */
[----:B------:R-:W2:Y:S02]  /*9c70*/  @!P1 SYNCS.PHASECHK.TRANS64 P1, [R3+URZ], R0 ;  /* 0x00000000030095a7 */ /* 0x000ea4000802007f */
[----:B--2---:R-:W-:Y:S05]  /*9c80*/  @!P1 BRA `(.L_x_22) ;  /* 0xfffffffc00f09947 */ /* 0x004fea000383ffff */
[----:B------:R-:W-:Y:S05]  /*9c90*/  BRA `(.L_x_21) ;  /* 0xffffff7c00387947 */ /* 0x000fea000383ffff */
.L_x_27:
[----:B0-----:R0:W1:Y:S02]  /*9ca0*/  SYNCS.PHASECHK.TRANS64.TRYWAIT P1, [R3+URZ], R20 ;  /* 0x00000014030075a7 */ /* 0x001064000802017f */
[----:B-1----:R-:W-:Y:S05]  /*9cb0*/  @!P1 NANOSLEEP.SYNCS 0x989680 ;  /* 0x009896800000995d */ /* 0x002fea0003900000 */
[----:B------:R-:W1:Y:S02]  /*9cc0*/  @!P1 SYNCS.PHASECHK.TRANS64 P1, [R3+URZ], R20 ;  /* 0x00000014030095a7 */ /* 0x000e64000802007f */
[----:B-1----:R-:W-:Y:S05]  /*9cd0*/  @!P1 BRA `(.L_x_27) ;  /* 0xfffffffc00f09947 */ /* 0x002fea000383ffff */
[----:B------:R-:W-:Y:S05]  /*9ce0*/  BRA `(.L_x_26) ;  /* 0xffffff84005c7947 */ /* 0x000fea000383ffff */
.L_x_36:
[----:B-1----:R1:W2:Y:S02]  /*9cf0*/  SYNCS.PHASECHK.TRANS64.TRYWAIT P1, [R14+URZ], R15 ;  /* 0x0000000f0e0075a7 */ /* 0x0022a4000802017f */
[----:B--2---:R-:W-:Y:S05]  /*9d00*/  @!P1 NANOSLEEP.SYNCS 0x989680 ;  /* 0x009896800000995d */ /* 0x004fea0003900000 */
[----:B------:R-:W2:Y:S02]  /*9d10*/  @!P1 SYNCS.PHASECHK.TRANS64 P1, [R14+URZ], R15 ;  /* 0x0000000f0e0095a7 */ /* 0x000ea4000802007f */
[----:B--2---:R-:W-:Y:S05]  /*9d20*/  @!P1 BRA `(.L_x_36) ;  /* 0xfffffffc00f09947 */ /* 0x004fea000383ffff */
[----:B------:R-:W-:Y:S05]  /*9d30*/  BRA `(.L_x_35) ;  /* 0xffffff8c00cc7947 */ /* 0x000fea000383ffff */
.L_x_41:
[----:B0-----:R-:W-:-:S04]  /*9d40*/  IMAD.U32 R5, RZ, RZ, UR46 ;  /* 0x0000002eff057e24 */ /* 0x001fc8000f8e00ff */
[----:B------:R0:W1:Y:S03]  /*9d50*/  SYNCS.PHASECHK.TRANS64.TRYWAIT P0, [R5+URZ+0x8], R0 ;  /* 0x00000800050075a7 */ /* 0x000066000800017f */
[----:B-1----:R-:W-:Y:S05]  /*9d60*/  @!P0 NANOSLEEP.SYNCS 0x989680 ;  /* 0x009896800000895d */ /* 0x002fea0003900000 */
[----:B------:R-:W1:Y:S02]  /*9d70*/  @!P0 SYNCS.PHASECHK.TRANS64 P0, [R5+URZ+0x8], R0 ;  /* 0x00000800050085a7 */ /* 0x000e64000800007f */
[----:B-1----:R-:W-:Y:S05]  /*9d80*/  @!P0 BRA `(.L_x_41) ;  /* 0xfffffffc00ec8947 */ /* 0x002fea000383ffff */
[----:B------:R-:W-:Y:S05]  /*9d90*/  BRA `(.L_x_213) ;  /* 0xffffff9800587947 */ /* 0x000fea000383ffff */
.L_x_182:
[----:B0-----:R0:W2:Y:S02]  /*9da0*/  SYNCS.PHASECHK.TRANS64.TRYWAIT P0, [R6+URZ+0x58], R3 ;  /* 0x00005803060075a7 */ /* 0x0010a4000800017f */
[----:B--2---:R-:W-:Y:S05]  /*9db0*/  @!P0 NANOSLEEP.SYNCS 0x989680 ;  /* 0x009896800000895d */ /* 0x004fea0003900000 */
[----:B------:R-:W2:Y:S02]  /*9dc0*/  @!P0 SYNCS.PHASECHK.TRANS64 P0, [R6+URZ+0x58], R3 ;  /* 0x00005803060085a7 */ /* 0x000ea4000800007f */
[----:B--2---:R-:W-:Y:S05]  /*9dd0*/  @!P0 BRA `(.L_x_182) ;  /* 0xfffffffc00f08947 */ /* 0x004fea000383ffff */
[----:B------:R-:W-:Y:S05]  /*9de0*/  BRA `(.L_x_214) ;  /* 0xffffffec00147947 */ /* 0x000fea000383ffff */
.L_x_186:
[----:B------:R-:W-:Y:S01]  /*9df0*/  BSSY B1, `(.L_x_215) ;  /* 0x0000006000017945 */ /* 0x000fe20003800000 */
[----:B------:R-:W-:-:S07]  /*9e00*/  IMAD.MOV.U32 R15, RZ, RZ, -0x1 ;  /* 0xffffffffff0f7424 */ /* 0x000fce00078e00ff */
[----:B0----5:R-:W-:Y:S05]  /*9e10*/  WARPSYNC.COLLECTIVE R15, `(.L_x_216) ;  /* 0x000000000f0c7348 */ /* 0x021fea0003c00000 */
[----:B------:R-:W-:Y:S02]  /*9e20*/  ELECT P6, UR62, PT ;  /* 0x00000000003e782f */ /* 0x000fe400038c0000 */
[----:B------:R-:W-:Y:S01]  /*9e30*/  MOV R14, UR62 ;  /* 0x0000003e000e7c02 */ /* 0x000fe20008000f00 */
[----:B0----5:R-:W-:Y:S10]  /*9e40*/  ENDCOLLECTIVE ;  /* 0x000000000000791b */ /* 0x021ff40003800000 */
.L_x_216:
[----:B------:R-:W-:Y:S05]  /*9e50*/  BSYNC B1 ;  /* 0x0000000000017941 */ /* 0x000fea0003800000 */
.L_x_215:
[----:B------:R-:W-:Y:S05]  /*9e60*/  BRA `(.L_x_217) ;  /* 0xffffffec00347947 */ /* 0x000fea000383ffff */
.L_x_195:
[----:B------:R-:W-:Y:S01]  /*9e70*/  BSSY B0, `(.L_x_218) ;  /* 0x0000006000007945 */ /* 0x000fe20003800000 */
[----:B------:R-:W-:-:S07]  /*9e80*/  IMAD.MOV.U32 R15, RZ, RZ, -0x1 ;  /* 0xffffffffff0f7424 */ /* 0x000fce00078e00ff */
[----:B-----5:R-:W-:Y:S05]  /*9e90*/  WARPSYNC.COLLECTIVE R15, `(.L_x_219) ;  /* 0x000000000f0c7348 */ /* 0x020fea0003c00000 */
[----:B------:R-:W-:Y:S02]  /*9ea0*/  ELECT P6, UR62, PT ;  /* 0x00000000003e782f */ /* 0x000fe400038c0000 */
[----:B------:R-:W-:Y:S01]  /*9eb0*/  MOV R14, UR62 ;  /* 0x0000003e000e7c02 */ /* 0x000fe20008000f00 */
[----:B-----5:R-:W-:Y:S10]  /*9ec0*/  ENDCOLLECTIVE ;  /* 0x000000000000791b */ /* 0x020ff40003800000 */
.L_x_219:
[----:B------:R-:W-:Y:S05]  /*9ed0*/  BSYNC B0 ;  /* 0x0000000000007941 */ /* 0x000fea0003800000 */
.L_x_218:
[----:B------:R-:W-:Y:S05]  /*9ee0*/  BRA `(.L_x_220) ;  /* 0xfffffff400707947 */ /* 0x000fea000383ffff */
.L_x_199:
[----:B0-----:R0:W1:Y:S02]  /*9ef0*/  SYNCS.PHASECHK.TRANS64.TRYWAIT P0, [R5+URZ], R2 ;  /* 0x00000002050075a7 */ /* 0x001064000800017f */
[----:B-1----:R-:W-:Y:S05]  /*9f00*/  @!P0 NANOSLEEP.SYNCS 0x989680 ;  /* 0x009896800000895d */ /* 0x002fea0003900000 */
[----:B------:R-:W1:Y:S02]  /*9f10*/  @!P0 SYNCS.PHASECHK.TRANS64 P0, [R5+URZ], R2 ;  /* 0x00000002050085a7 */ /* 0x000e64000800007f */
[----:B-1----:R-:W-:Y:S05]  /*9f20*/  @!P0 BRA `(.L_x_199) ;  /* 0xfffffffc00f08947 */ /* 0x002fea000383ffff */
[----:B------:R-:W-:Y:S05]  /*9f30*/  BRA `(.L_x_221) ;  /* 0xfffffff400b47947 */ /* 0x000fea000383ffff */
.L_x_200:
[----:B0-----:R0:W1:Y:S02]  /*9f40*/  SYNCS.PHASECHK.TRANS64.TRYWAIT P0, [R7+URZ], R4 ;  /* 0x00000004070075a7 */ /* 0x001064000800017f */
[----:B-1----:R-:W-:Y:S05]  /*9f50*/  @!P0 NANOSLEEP.SYNCS 0x989680 ;  /* 0x009896800000895d */ /* 0x002fea0003900000 */
[----:B------:R-:W1:Y:S02]  /*9f60*/  @!P0 SYNCS.PHASECHK.TRANS64 P0, [R7+URZ], R4 ;  /* 0x00000004070085a7 */ /* 0x000e64000800007f */
[----:B-1----:R-:W-:Y:S05]  /*9f70*/  @!P0 BRA `(.L_x_200) ;  /* 0xfffffffc00f08947 */ /* 0x002fea000383ffff */
[----:B------:R-:W-:Y:S05]  /*9f80*/  BRA `(.L_x_222) ;  /* 0xfffffff400c47947 */ /* 0x000fea000383ffff */
.L_x_201:
[----:B0-----:R0:W1:Y:S02]  /*9f90*/  SYNCS.PHASECHK.TRANS64.TRYWAIT P0, [R6+URZ], R5 ;  /* 0x00000005060075a7 */ /* 0x001064000800017f */
[----:B-1----:R-:W-:Y:S05]  /*9fa0*/  @!P0 NANOSLEEP.SYNCS 0x989680 ;  /* 0x009896800000895d */ /* 0x002fea0003900000 */
[----:B------:R-:W1:Y:S02]  /*9fb0*/  @!P0 SYNCS.PHASECHK.TRANS64 P0, [R6+URZ], R5 ;  /* 0x00000005060085a7 */ /* 0x000e64000800007f */
[----:B-1----:R-:W-:Y:S05]  /*9fc0*/  @!P0 BRA `(.L_x_201) ;  /* 0xfffffffc00f08947 */ /* 0x002fea000383ffff */
[----:B------:R-:W-:Y:S05]  /*9fd0*/  BRA `(.L_x_223) ;  /* 0xfffffff400d47947 */ /* 0x000fea000383ffff */
.L_x_202:
[----:B0-----:R0:W1:Y:S02]  /*9fe0*/  SYNCS.PHASECHK.TRANS64.TRYWAIT P0, [R9+URZ], R4 ;  /* 0x00000004090075a7 */ /* 0x001064000800017f */
[----:B-1----:R-:W-:Y:S05]  /*9ff0*/  @!P0 NANOSLEEP.SYNCS 0x989680 ;  /* 0x009896800000895d */ /* 0x002fea0003900000 */
[----:B------:R-:W1:Y:S02]  /*a000*/  @!P0 SYNCS.PHASECHK.TRANS64 P0, [R9+URZ], R4 ;  /* 0x00000004090085a7 */ /* 0x000e64000800007f */
[----:B-1----:R-:W-:Y:S05]  /*a010*/  @!P0 BRA `(.L_x_202) ;  /* 0xfffffffc00f08947 */ /* 0x002fea000383ffff */
[----:B------:R-:W-:Y:S05]  /*a020*/  BRA `(.L_x_224) ;  /* 0xfffffff400e47947 */ /* 0x000fea000383ffff */
.L_x_203:
[----:B0-----:R0:W1:Y:S02]  /*a030*/  SYNCS.PHASECHK.TRANS64.TRYWAIT P0, [R6+URZ], R5 ;  /* 0x00000005060075a7 */ /* 0x001064000800017f */
[----:B-1----:R-:W-:Y:S05]  /*a040*/  @!P0 NANOSLEEP.SYNCS 0x989680 ;  /* 0x009896800000895d */ /* 0x002fea0003900000 */
[----:B------:R-:W1:Y:S02]  /*a050*/  @!P0 SYNCS.PHASECHK.TRANS64 P0, [R6+URZ], R5 ;  /* 0x00000005060085a7 */ /* 0x000e64000800007f */
[----:B-1----:R-:W-:Y:S05]  /*a060*/  @!P0 BRA `(.L_x_203) ;  /* 0xfffffffc00f08947 */ /* 0x002fea000383ffff */
[----:B------:R-:W-:Y:S05]  /*a070*/  BRA `(.L_x_225) ;  /* 0xfffffff400f47947 */ /* 0x000fea000383ffff */
.L_x_204:
[----:B0-----:R0:W1:Y:S02]  /*a080*/  SYNCS.PHASECHK.TRANS64.TRYWAIT P0, [R9+URZ], R4 ;  /* 0x00000004090075a7 */ /* 0x001064000800017f */
[----:B-1----:R-:W-:Y:S05]  /*a090*/  @!P0 NANOSLEEP.SYNCS 0x989680 ;  /* 0x009896800000895d */ /* 0x002fea0003900000 */
[----:B------:R-:W1:Y:S02]  /*a0a0*/  @!P0 SYNCS.PHASECHK.TRANS64 P0, [R9+URZ], R4 ;  /* 0x00000004090085a7 */ /* 0x000e64000800007f */
[----:B-1----:R-:W-:Y:S05]  /*a0b0*/  @!P0 BRA `(.L_x_204) ;  /* 0xfffffffc00f08947 */ /* 0x002fea000383ffff */
[----:B------:R-:W-:Y:S05]  /*a0c0*/  BRA `(.L_x_226) ;  /* 0xfffffff800047947 */ /* 0x000fea000383ffff */
.L_x_205:
[----:B0-----:R0:W1:Y:S02]  /*a0d0*/  SYNCS.PHASECHK.TRANS64.TRYWAIT P0, [R6+URZ], R5 ;  /* 0x00000005060075a7 */ /* 0x001064000800017f */
[----:B-1----:R-:W-:Y:S05]  /*a0e0*/  @!P0 NANOSLEEP.SYNCS 0x989680 ;  /* 0x009896800000895d */ /* 0x002fea0003900000 */
[----:B------:R-:W1:Y:S02]  /*a0f0*/  @!P0 SYNCS.PHASECHK.TRANS64 P0, [R6+URZ], R5 ;  /* 0x00000005060085a7 */ /* 0x000e64000800007f */
[----:B-1----:R-:W-:Y:S05]  /*a100*/  @!P0 BRA `(.L_x_205) ;  /* 0xfffffffc00f08947 */ /* 0x002fea000383ffff */
[----:B------:R-:W-:Y:S05]  /*a110*/  BRA `(.L_x_227) ;  /* 0xfffffff800147947 */ /* 0x000fea000383ffff */
.L_x_206:
[----:B0-----:R0:W1:Y:S02]  /*a120*/  SYNCS.PHASECHK.TRANS64.TRYWAIT P0, [R9+URZ], R4 ;  /* 0x00000004090075a7 */ /* 0x001064000800017f */
[----:B-1----:R-:W-:Y:S05]  /*a130*/  @!P0 NANOSLEEP.SYNCS 0x989680 ;  /* 0x009896800000895d */ /* 0x002fea0003900000 */
[----:B------:R-:W1:Y:S02]  /*a140*/  @!P0 SYNCS.PHASECHK.TRANS64 P0, [R9+URZ], R4 ;  /* 0x00000004090085a7 */ /* 0x000e64000800007f */
[----:B-1----:R-:W-:Y:S05]  /*a150*/  @!P0 BRA `(.L_x_206) ;  /* 0xfffffffc00f08947 */ /* 0x002fea000383ffff */
[----:B------:R-:W-:Y:S05]  /*a160*/  BRA `(.L_x_228) ;  /* 0xfffffff800247947 */ /* 0x000fea000383ffff */
.L_x_207:
[----:B0-----:R0:W1:Y:S02]  /*a170*/  SYNCS.PHASECHK.TRANS64.TRYWAIT P0, [R8+URZ], R5 ;  /* 0x00000005080075a7 */ /* 0x001064000800017f */
[----:B-1----:R-:W-:Y:S05]  /*a180*/  @!P0 NANOSLEEP.SYNCS 0x989680 ;  /* 0x009896800000895d */ /* 0x002fea0003900000 */
[----:B------:R-:W1:Y:S02]  /*a190*/  @!P0 SYNCS.PHASECHK.TRANS64 P0, [R8+URZ], R5 ;  /* 0x00000005080085a7 */ /* 0x000e64000800007f */
[----:B-1----:R-:W-:Y:S05]  /*a1a0*/  @!P0 BRA `(.L_x_207) ;  /* 0xfffffffc00f08947 */ /* 0x002fea000383ffff */
[----:B------:R-:W-:Y:S05]  /*a1b0*/  BRA `(.L_x_229) ;  /* 0xfffffff800347947 */ /* 0x000fea000383ffff */
.L_x_208:
[----:B-1----:R1:W2:Y:S02]  /*a1c0*/  SYNCS.PHASECHK.TRANS64.TRYWAIT P0, [R11+URZ], R6 ;  /* 0x000000060b0075a7 */ /* 0x0022a4000800017f */
[----:B--2---:R-:W-:Y:S05]  /*a1d0*/  @!P0 NANOSLEEP.SYNCS 0x989680 ;  /* 0x009896800000895d */ /* 0x004fea0003900000 */
[----:B------:R-:W2:Y:S02]  /*a1e0*/  @!P0 SYNCS.PHASECHK.TRANS64 P0, [R11+URZ], R6 ;  /* 0x000000060b0085a7 */ /* 0x000ea4000800007f */
[----:B--2---:R-:W-:Y:S05]  /*a1f0*/  @!P0 BRA `(.L_x_208) ;  /* 0xfffffffc00f08947 */ /* 0x004fea000383ffff */
[----:B------:R-:W-:Y:S05]  /*a200*/  BRA `(.L_x_230) ;  /* 0xfffffff8003c7947 */ /* 0x000fea000383ffff */
.L_x_231:
[----:B------:R-:W-:-:S00]  /*a210*/  BRA `(.L_x_231) ;  /* 0xfffffffc00fc7947 */ /* 0x000fc0000383ffff */
[----:B------:R-:W-:-:S00]  /*a220*/  NOP ;  /* 0x0000000000007918 */ /* 0x000fc00000000000 */
        /* <DEDUP_REMOVED lines=13> */
.L_x_232:


//--------------------- .nv.global.init           --------------------------
	.section	.nv.global.init,"aw",@progbits
.nv.global.init:
	.type		$str$24,@object
	.size		$str$24,($str$25 - $str$24)
$str$24:
        /*0000*/ 	.byte	0x28, 0x61, 0x64, 0x64, 0x72, 0x65, 0x73, 0x73, 0x20, 0x26, 0x20, 0x6d, 0x61, 0x73, 0x6b, 0x29
        /*0010*/ 	.byte	0x20, 0x3d, 0x3d, 0x20, 0x30, 0x00
	.type		$str$25,@object
	.size		$str$25,(__unnamed_2 - $str$25)
$str$25:
        /*0016*/ 	.byte	0x2f, 0x74, 0x6d, 0x70, 0x2f, 0x63, 0x75, 0x74, 0x6c, 0x61, 0x73, 0x73, 0x5f, 0x73, 0x77, 0x65
        /*0026*/ 	.byte	0x65, 0x70, 0x5f, 0x73, 0x72, 0x63, 0x2f, 0x69, 0x6e, 0x63, 0x6c, 0x75, 0x64, 0x65, 0x2f, 0x63
        /*0036*/ 	.byte	0x75, 0x74, 0x65, 0x2f, 0x70, 0x6f, 0x69, 0x6e, 0x74, 0x65, 0x72, 0x5f, 0x66, 0x6c, 0x61, 0x67
        /*0046*/ 	.byte	0x67, 0x65, 0x64, 0x2e, 0x68, 0x70, 0x70, 0x00
	.type		__unnamed_2,@object
	.size		__unnamed_2,(__unnamed_1 - __unnamed_2)
__unnamed_2:
        /*004e*/ 	.byte	0x61, 0x75, 0x74, 0x6f, 0x20, 0x63, 0x75, 0x74, 0x65, 0x3a, 0x3a, 0x61, 0x73, 0x5f, 0x70, 0x6f
        /* <DEDUP_REMOVED lines=27> */
        /*020e*/ 	.byte	0x43, 0x3c, 0x38, 0x31, 0x39, 0x32, 0x3e, 0x3e, 0x3e, 0x3e, 0x3e, 0x20, 0x26, 0x5d, 0x00
	.type		__unnamed_1,@object
	.size		__unnamed_1,(.L_0 - __unnamed_1)
__unnamed_1:
        /* <DEDUP_REMOVED lines=29> */
.L_0:


//--------------------- .nv.shared._ZN7cutlass13device_kernelINS_4gemm6kernel13GemmUniversalIN4cute5tupleIJiiiiEEENS1_10collective13CollectiveMmaINS1_49MainloopSm90TmaGmmaRmemAWarpSpecializedMixedInputILi11ENS5_IJNS4_1CILi1EEESB_SB_EEENS1_32KernelTmaWarpSpecializedPingpongEEENS5_IJNSA_ILi64EEENSA_ILi128EEESF_EEENS5_IJNS_12float_e4m3_tEEEENS5_IJlSB_lEEENS_10bfloat16_tESK_NS4_8TiledMMAINS4_8MMA_AtomIJNS4_4SM904GMMA28MMA_64x128x16_F32BF16BF16_RSILNSP_5MajorE0ELSR_0ELNSP_7ScaleInE1ELSS_1EEEEEENS4_6LayoutISC_NS5_IJNSA_ILi0EEESW_SW_EEEEENS5_IJNS4_10UnderscoreESZ_SZ_EEEEENS4_13SM90_TMA_LOADENS4_14ComposedLayoutINS4_7SwizzleILi2ELi4ELi3EEENS4_18smem_ptr_flag_bitsILi8EEENSV_INS5_IJNSA_ILi8EEESF_EEENS5_IJSF_SB_EEEEEEENS4_9Copy_AtomIJNS4_39AutoVectorizingCopyWithAssumedAlignmentILi128EEESI_EEENS4_8identityES12_NS13_INS14_ILi3ELi4ELi3EEENS16_ILi16EEES1B_EEvS1H_EENS_8epilogue10collective6detail29Sm90TmaWarpSpecializedAdapterINS1N_15DefaultEpilogueISI_SK_SK_NS1M_6thread17LinearCombinationISI_Li1EffLNS1R_9ScaleType4KindE0ELNS_15FloatRoundStyleE2ESI_EENS1_15EpilogueDefaultEEEEEvvEEEEvNT_6ParamsE --------------------------
	.section	.nv.shared._ZN7cutlass13device_kernelINS_4gemm6kernel13GemmUniversalIN4cute5tupleIJiiiiEEENS1_10collective13CollectiveMmaINS1_49MainloopSm90TmaGmmaRmemAWarpSpecializedMixedInputILi11ENS5_IJNS4_1CILi1EEESB_SB_EEENS1_32KernelTmaWarpSpecializedPingpongEEENS5_IJNSA_ILi64EEENSA_ILi128EEESF_EEENS5_IJNS_12float_e4m3_tEEEENS5_IJlSB_lEEENS_10bfloat16_tESK_NS4_8TiledMMAINS4_8MMA_AtomIJNS4_4SM904GMMA28MMA_64x128x16_F32BF16BF16_RSILNSP_5MajorE0ELSR_0ELNSP_7ScaleInE1ELSS_1EEEEEENS4_6LayoutISC_NS5_IJNSA_ILi0EEESW_SW_EEEEENS5_IJNS4_10UnderscoreESZ_SZ_EEEEENS4_13SM90_TMA_LOADENS4_14ComposedLayoutINS4_7SwizzleILi2ELi4ELi3EEENS4_18smem_ptr_flag_bitsILi8EEENSV_INS5_IJNSA_ILi8EEESF_EEENS5_IJSF_SB_EEEEEEENS4_9Copy_AtomIJNS4_39AutoVectorizingCopyWithAssumedAlignmentILi128EEESI_EEENS4_8identityES12_NS13_INS14_ILi3ELi4ELi3EEENS16_ILi16EEES1B_EEvS1H_EENS_8epilogue10collective6detail29Sm90TmaWarpSpecializedAdapterINS1N_15DefaultEpilogueISI_SK_SK_NS1M_6thread17LinearCombinationISI_Li1EffLNS1R_9ScaleType4KindE0ELNS_15FloatRoundStyleE2ESI_EENS1_15EpilogueDefaultEEEEEvvEEEEvNT_6ParamsE,"aw",@nobits
	.sectionflags	@""
	.align	16
	.zero		1024


//--------------------- .nv.shared.reserved.0     --------------------------
	.section	.nv.shared.reserved.0,"aw",@nobits
	.weak		__nv_reservedSMEM_offset_0_alias
	.size		__nv_reservedSMEM_offset_0_alias, 0, 0
	.other		__nv_reservedSMEM_offset_0_alias,@"STO_CUDA_RESERVED_SHARED STV_DEFAULT"
__nv_reservedSMEM_offset_0_alias:
	.zero		0


//--------------------- .nv.global                --------------------------
	.section	.nv.global,"aw",@nobits
.nv.global:
	.type		_ZN40_INTERNAL_edcfc148_4_k_cu_5ad6b84c_354184cute1_E,@object
	.size		_ZN40_INTERNAL_edcfc148_4_k_cu_5ad6b84c_354184cute1_E,(_ZN40_INTERNAL_edcfc148_4_k_cu_5ad6b84c_354184cuda3std3__45__cpo6cbeginE - _ZN40_INTERNAL_edcfc148_4_k_cu_5ad6b84c_354184cute1_E)
_ZN40_INTERNAL_edcfc148_4_k_cu_5ad6b84c_354184cute1_E:
	.zero		1
	.type		_ZN40_INTERNAL_edcfc148_4_k_cu_5ad6b84c_354184cuda3std3__45__cpo6cbeginE,@object
	.size		_ZN40_INTERNAL_edcfc148_4_k_cu_5ad6b84c_354184cuda3std3__45__cpo6cbeginE,(_ZN40_INTERNAL_edcfc148_4_k_cu_5ad6b84c_354184cuda3std3__48in_placeE - _ZN40_INTERNAL_edcfc148_4_k_cu_5ad6b84c_354184cuda3std3__45__cpo6cbeginE)
_ZN40_INTERNAL_edcfc148_4_k_cu_5ad6b84c_354184cuda3std3__45__cpo6cbeginE:
	.zero		1
	.type		_ZN40_INTERNAL_edcfc148_4_k_cu_5ad6b84c_354184cuda3std3__48in_placeE,@object
	.size		_ZN40_INTERNAL_edcfc148_4_k_cu_5ad6b84c_354184cuda3std3__48in_placeE,(_ZN40_INTERNAL_edcfc148_4_k_cu_5ad6b84c_354184cuda3std6ranges3__45__cpo9iter_moveE - _ZN40_INTERNAL_edcfc148_4_k_cu_5ad6b84c_354184cuda3std3__48in_placeE)
_ZN40_INTERNAL_edcfc148_4_k_cu_5ad6b84c_354184cuda3std3__48in_placeE:
	.zero		1
	.type		_ZN40_INTERNAL_edcfc148_4_k_cu_5ad6b84c_354184cuda3std6ranges3__45__cpo9iter_moveE,@object
	.size		_ZN40_INTERNAL_edcfc148_4_k_cu_5ad6b84c_354184cuda3std6ranges3__45__cpo9iter_moveE,(_ZN40_INTERNAL_edcfc148_4_k_cu_5ad6b84c_354184cuda3std3__45__cpo5beginE - _ZN40_INTERNAL_edcfc148_4_k_cu_5ad6b84c_354184cuda3std6ranges3__45__cpo9iter_moveE)
_ZN40_INTERNAL_edcfc148_4_k_cu_5ad6b84c_354184cuda3std6ranges3__45__cpo9iter_moveE:
	.zero		1
	.type		_ZN40_INTERNAL_edcfc148_4_k_cu_5ad6b84c_354184cuda3std3__45__cpo5beginE,@object
	.size		_ZN40_INTERNAL_edcfc148_4_k_cu_5ad6b84c_354184cuda3std3__45__cpo5beginE,(_ZN40_INTERNAL_edcfc148_4_k_cu_5ad6b84c_354184cuda3std3__442_GLOBAL__N__edcfc148_4_k_cu_5ad6b84c_354186ignoreE - _ZN40_INTERNAL_edcfc148_4_k_cu_5ad6b84c_354184cuda3std3__45__cpo5beginE)
_ZN40_INTERNAL_edcfc148_4_k_cu_5ad6b84c_354184cuda3std3__45__cpo5beginE:
	.zero		1
	.type		_ZN40_INTERNAL_edcfc148_4_k_cu_5ad6b84c_354184cuda3std3__442_GLOBAL__N__edcfc148_4_k_cu_5ad6b84c_354186ignoreE,@object
	.size		_ZN40_INTERNAL_edcfc148_4_k_cu_5ad6b84c_354184cuda3std3__442_GLOBAL__N__edcfc148_4_k_cu_5ad6b84c_354186ignoreE,(_ZN40_INTERNAL_edcfc148_4_k_cu_5ad6b84c_354184cute7productE - _ZN40_INTERNAL_edcfc148_4_k_cu_5ad6b84c_354184cuda3std3__442_GLOBAL__N__edcfc148_4_k_cu_5ad6b84c_354186ignoreE)
_ZN40_INTERNAL_edcfc148_4_k_cu_5ad6b84c_354184cuda3std3__442_GLOBAL__N__edcfc148_4_k_cu_5ad6b84c_354186ignoreE:
	.zero		1
	.type		_ZN40_INTERNAL_edcfc148_4_k_cu_5ad6b84c_354184cute7productE,@object
	.size		_ZN40_INTERNAL_edcfc148_4_k_cu_5ad6b84c_354184cute7productE,(_ZN40_INTERNAL_edcfc148_4_k_cu_5ad6b84c_354184cuda3std3__45__cpo3endE - _ZN40_INTERNAL_edcfc148_4_k_cu_5ad6b84c_354184cute7productE)
_ZN40_INTERNAL_edcfc148_4_k_cu_5ad6b84c_354184cute7productE:
	.zero		1
	.type		_ZN40_INTERNAL_edcfc148_4_k_cu_5ad6b84c_354184cuda3std3__45__cpo3endE,@object
	.size		_ZN40_INTERNAL_edcfc148_4_k_cu_5ad6b84c_354184cuda3std3__45__cpo3endE,(_ZN40_INTERNAL_edcfc148_4_k_cu_5ad6b84c_354184cuda3std3__419piecewise_constructE - _ZN40_INTERNAL_edcfc148_4_k_cu_5ad6b84c_354184cuda3std3__45__cpo3endE)
_ZN40_INTERNAL_edcfc148_4_k_cu_5ad6b84c_354184cuda3std3__45__cpo3endE:
	.zero		1
	.type		_ZN40_INTERNAL_edcfc148_4_k_cu_5ad6b84c_354184cuda3std3__419piecewise_constructE,@object
	.size		_ZN40_INTERNAL_edcfc148_4_k_cu_5ad6b84c_354184cuda3std3__419piecewise_constructE,(_ZN40_INTERNAL_edcfc148_4_k_cu_5ad6b84c_354184cuda3std3__45__cpo4cendE - _ZN40_INTERNAL_edcfc148_4_k_cu_5ad6b84c_354184cuda3std3__419piecewise_constructE)
_ZN40_INTERNAL_edcfc148_4_k_cu_5ad6b84c_354184cuda3std3__419piecewise_constructE:
	.zero		1
	.type		_ZN40_INTERNAL_edcfc148_4_k_cu_5ad6b84c_354184cuda3std3__45__cpo4cendE,@object
	.size		_ZN40_INTERNAL_edcfc148_4_k_cu_5ad6b84c_354184cuda3std3__45__cpo4cendE,(_ZN40_INTERNAL_edcfc148_4_k_cu_5ad6b84c_354184cuda3std6ranges3__45__cpo4swapE - _ZN40_INTERNAL_edcfc148_4_k_cu_5ad6b84c_354184cuda3std3__45__cpo4cendE)
_ZN40_INTERNAL_edcfc148_4_k_cu_5ad6b84c_354184cuda3std3__45__cpo4cendE:
	.zero		1
	.type		_ZN40_INTERNAL_edcfc148_4_k_cu_5ad6b84c_354184cuda3std6ranges3__45__cpo4swapE,@object
	.size		_ZN40_INTERNAL_edcfc148_4_k_cu_5ad6b84c_354184cuda3std6ranges3__45__cpo4swapE,(.L_9 - _ZN40_INTERNAL_edcfc148_4_k_cu_5ad6b84c_354184cuda3std6ranges3__45__cpo4swapE)
_ZN40_INTERNAL_edcfc148_4_k_cu_5ad6b84c_354184cuda3std6ranges3__45__cpo4swapE:
	.zero		1
.L_9:


//--------------------- .nv.constant0._ZN7cutlass13device_kernelINS_4gemm6kernel13GemmUniversalIN4cute5tupleIJiiiiEEENS1_10collective13CollectiveMmaINS1_49MainloopSm90TmaGmmaRmemAWarpSpecializedMixedInputILi11ENS5_IJNS4_1CILi1EEESB_SB_EEENS1_32KernelTmaWarpSpecializedPingpongEEENS5_IJNSA_ILi64EEENSA_ILi128EEESF_EEENS5_IJNS_12float_e4m3_tEEEENS5_IJlSB_lEEENS_10bfloat16_tESK_NS4_8TiledMMAINS4_8MMA_AtomIJNS4_4SM904GMMA28MMA_64x128x16_F32BF16BF16_RSILNSP_5MajorE0ELSR_0ELNSP_7ScaleInE1ELSS_1EEEEEENS4_6LayoutISC_NS5_IJNSA_ILi0EEESW_SW_EEEEENS5_IJNS4_10UnderscoreESZ_SZ_EEEEENS4_13SM90_TMA_LOADENS4_14ComposedLayoutINS4_7SwizzleILi2ELi4ELi3EEENS4_18smem_ptr_flag_bitsILi8EEENSV_INS5_IJNSA_ILi8EEESF_EEENS5_IJSF_SB_EEEEEEENS4_9Copy_AtomIJNS4_39AutoVectorizingCopyWithAssumedAlignmentILi128EEESI_EEENS4_8identityES12_NS13_INS14_ILi3ELi4ELi3EEENS16_ILi16EEES1B_EEvS1H_EENS_8epilogue10collective6detail29Sm90TmaWarpSpecializedAdapterINS1N_15DefaultEpilogueISI_SK_SK_NS1M_6thread17LinearCombinationISI_Li1EffLNS1R_9ScaleType4KindE0ELNS_15FloatRoundStyleE2ESI_EENS1_15EpilogueDefaultEEEEEvvEEEEvNT_6ParamsE --------------------------
	.section	.nv.constant0._ZN7cutlass13device_kernelINS_4gemm6kernel13GemmUniversalIN4cute5tupleIJiiiiEEENS1_10collective13CollectiveMmaINS1_49MainloopSm90TmaGmmaRmemAWarpSpecializedMixedInputILi11ENS5_IJNS4_1CILi1EEESB_SB_EEENS1_32KernelTmaWarpSpecializedPingpongEEENS5_IJNSA_ILi64EEENSA_ILi128EEESF_EEENS5_IJNS_12float_e4m3_tEEEENS5_IJlSB_lEEENS_10bfloat16_tESK_NS4_8TiledMMAINS4_8MMA_AtomIJNS4_4SM904GMMA28MMA_64x128x16_F32BF16BF16_RSILNSP_5MajorE0ELSR_0ELNSP_7ScaleInE1ELSS_1EEEEEENS4_6LayoutISC_NS5_IJNSA_ILi0EEESW_SW_EEEEENS5_IJNS4_10UnderscoreESZ_SZ_EEEEENS4_13SM90_TMA_LOADENS4_14ComposedLayoutINS4_7SwizzleILi2ELi4ELi3EEENS4_18smem_ptr_flag_bitsILi8EEENSV_INS5_IJNSA_ILi8EEESF_EEENS5_IJSF_SB_EEEEEEENS4_9Copy_AtomIJNS4_39AutoVectorizingCopyWithAssumedAlignmentILi128EEESI_EEENS4_8identityES12_NS13_INS14_ILi3ELi4ELi3EEENS16_ILi16EEES1B_EEvS1H_EENS_8epilogue10collective6detail29Sm90TmaWarpSpecializedAdapterINS1N_15DefaultEpilogueISI_SK_SK_NS1M_6thread17LinearCombinationISI_Li1EffLNS1R_9ScaleType4KindE0ELNS_15FloatRoundStyleE2ESI_EENS1_15EpilogueDefaultEEEEEvvEEEEvNT_6ParamsE,"a",@progbits
	.sectionflags	@""
	.align	4
.nv.constant0._ZN7cutlass13device_kernelINS_4gemm6kernel13GemmUniversalIN4cute5tupleIJiiiiEEENS1_10collective13CollectiveMmaINS1_49MainloopSm90TmaGmmaRmemAWarpSpecializedMixedInputILi11ENS5_IJNS4_1CILi1EEESB_SB_EEENS1_32KernelTmaWarpSpecializedPingpongEEENS5_IJNSA_ILi64EEENSA_ILi128EEESF_EEENS5_IJNS_12float_e4m3_tEEEENS5_IJlSB_lEEENS_10bfloat16_tESK_NS4_8TiledMMAINS4_8MMA_AtomIJNS4_4SM904GMMA28MMA_64x128x16_F32BF16BF16_RSILNSP_5MajorE0ELSR_0ELNSP_7ScaleInE1ELSS_1EEEEEENS4_6LayoutISC_NS5_IJNSA_ILi0EEESW_SW_EEEEENS5_IJNS4_10UnderscoreESZ_SZ_EEEEENS4_13SM90_TMA_LOADENS4_14ComposedLayoutINS4_7SwizzleILi2ELi4ELi3EEENS4_18smem_ptr_flag_bitsILi8EEENSV_INS5_IJNSA_ILi8EEESF_EEENS5_IJSF_SB_EEEEEEENS4_9Copy_AtomIJNS4_39AutoVectorizingCopyWithAssumedAlignmentILi128EEESI_EEENS4_8identityES12_NS13_INS14_ILi3ELi4ELi3EEENS16_ILi16EEES1B_EEvS1H_EENS_8epilogue10collective6detail29Sm90TmaWarpSpecializedAdapterINS1N_15DefaultEpilogueISI_SK_SK_NS1M_6thread17LinearCombinationISI_Li1EffLNS1R_9ScaleType4KindE0ELNS_15FloatRoundStyleE2ESI_EENS1_15EpilogueDefaultEEEEEvvEEEEvNT_6ParamsE:
	.zero		2176


//--------------------- SYMBOLS --------------------------

	.type		.nv.reservedSmem.offset0,@object
	.size		.nv.reservedSmem.offset0,0x4
	.type		__assertfail,@function
